//
// Generated by NVIDIA NVVM Compiler
//
// Compiler Build ID: CL-36424714
// Cuda compilation tools, release 13.0, V13.0.88
// Based on NVVM 20.0.0
//

.version 9.0
.target sm_100
.address_size 64


.func _Z13my_sort_northPci(
	.param .b64 _Z13my_sort_northPci_param_0,
	.param .b32 _Z13my_sort_northPci_param_1
)
{
	.reg .pred 	%p<24>;
	.reg .b16 	%rs<27>;
	.reg .b32 	%r<20>;
	.reg .b64 	%rd<9>;

	ld.param.u64 	%rd6, [_Z13my_sort_northPci_param_0];
	ld.param.u32 	%r18, [_Z13my_sort_northPci_param_1];
	cvta.to.global.u64 	%rd1, %rd6;
	setp.lt.s32 	%p1, %r18, 2;
	@%p1 bra 	$L__BB0_28;
	add.s32 	%r1, %r18, -2;
	add.s64 	%rd2, %rd1, 2;
	mov.b32 	%r17, 0;
	bra.uni 	$L__BB0_14;
$L__BB0_2:
	setp.eq.s32 	%p13, %r7, 0;
	@%p13 bra 	$L__BB0_13;
	cvt.u64.u32 	%rd7, %r16;
	add.s64 	%rd3, %rd1, %rd7;
	ld.global.s8 	%rs1, [%rd3+1];
	setp.eq.s16 	%p14, %rs1, 35;
	mov.b16 	%rs22, 35;
	@%p14 bra 	$L__BB0_6;
	ld.global.s8 	%rs2, [%rd3];
	setp.le.s16 	%p15, %rs2, %rs1;
	mov.u16 	%rs22, %rs1;
	@%p15 bra 	$L__BB0_6;
	st.global.u8 	[%rd3], %rs1;
	st.global.u8 	[%rd3+1], %rs2;
	mov.u16 	%rs22, %rs2;
$L__BB0_6:
	setp.eq.s32 	%p16, %r7, 1;
	@%p16 bra 	$L__BB0_13;
	ld.global.s8 	%rs4, [%rd3+2];
	setp.eq.s16 	%p17, %rs4, 35;
	mov.b16 	%rs23, 35;
	@%p17 bra 	$L__BB0_10;
	setp.le.s16 	%p18, %rs22, %rs4;
	mov.u16 	%rs23, %rs4;
	@%p18 bra 	$L__BB0_10;
	st.global.u8 	[%rd3+1], %rs4;
	st.global.u8 	[%rd3+2], %rs22;
	mov.u16 	%rs23, %rs22;
$L__BB0_10:
	setp.eq.s32 	%p19, %r7, 2;
	@%p19 bra 	$L__BB0_13;
	ld.global.u8 	%rs21, [%rd3+3];
	cvt.s16.s8 	%rs6, %rs21;
	setp.eq.s16 	%p20, %rs21, 35;
	setp.le.s16 	%p21, %rs23, %rs6;
	or.pred  	%p22, %p20, %p21;
	@%p22 bra 	$L__BB0_13;
	st.global.u8 	[%rd3+2], %rs6;
	st.global.u8 	[%rd3+3], %rs23;
$L__BB0_13:
	setp.lt.s32 	%p23, %r5, 3;
	add.s32 	%r17, %r17, 1;
	@%p23 bra 	$L__BB0_28;
$L__BB0_14:
	mov.u32 	%r5, %r18;
	add.s32 	%r18, %r5, -1;
	sub.s32 	%r15, %r1, %r17;
	and.b32  	%r7, %r18, 3;
	setp.lt.u32 	%p2, %r15, 3;
	mov.b32 	%r16, 0;
	@%p2 bra 	$L__BB0_2;
	and.b32  	%r16, %r18, -4;
	neg.s32 	%r19, %r16;
	mov.u64 	%rd8, %rd2;
$L__BB0_16:
	ld.global.s8 	%rs7, [%rd8+-1];
	setp.eq.s16 	%p3, %rs7, 35;
	mov.b16 	%rs24, 35;
	@%p3 bra 	$L__BB0_19;
	ld.global.s8 	%rs8, [%rd8+-2];
	setp.le.s16 	%p4, %rs8, %rs7;
	mov.u16 	%rs24, %rs7;
	@%p4 bra 	$L__BB0_19;
	st.global.u8 	[%rd8+-2], %rs7;
	st.global.u8 	[%rd8+-1], %rs8;
	mov.u16 	%rs24, %rs8;
$L__BB0_19:
	ld.global.s8 	%rs10, [%rd8];
	setp.eq.s16 	%p5, %rs10, 35;
	mov.b16 	%rs25, 35;
	@%p5 bra 	$L__BB0_22;
	setp.le.s16 	%p6, %rs24, %rs10;
	mov.u16 	%rs25, %rs10;
	@%p6 bra 	$L__BB0_22;
	st.global.u8 	[%rd8+-1], %rs10;
	st.global.u8 	[%rd8], %rs24;
	mov.u16 	%rs25, %rs24;
$L__BB0_22:
	ld.global.s8 	%rs12, [%rd8+1];
	setp.eq.s16 	%p7, %rs12, 35;
	mov.b16 	%rs26, 35;
	@%p7 bra 	$L__BB0_25;
	setp.le.s16 	%p8, %rs25, %rs12;
	mov.u16 	%rs26, %rs12;
	@%p8 bra 	$L__BB0_25;
	st.global.u8 	[%rd8], %rs12;
	st.global.u8 	[%rd8+1], %rs25;
	mov.u16 	%rs26, %rs25;
$L__BB0_25:
	ld.global.u8 	%rs18, [%rd8+2];
	cvt.s16.s8 	%rs14, %rs18;
	setp.eq.s16 	%p9, %rs18, 35;
	setp.le.s16 	%p10, %rs26, %rs14;
	or.pred  	%p11, %p9, %p10;
	@%p11 bra 	$L__BB0_27;
	st.global.u8 	[%rd8+1], %rs14;
	st.global.u8 	[%rd8+2], %rs26;
$L__BB0_27:
	add.s32 	%r19, %r19, 4;
	add.s64 	%rd8, %rd8, 4;
	setp.eq.s32 	%p12, %r19, 0;
	@%p12 bra 	$L__BB0_2;
	bra.uni 	$L__BB0_16;
$L__BB0_28:
	ret;

}
.func _Z13my_sort_southPcii(
	.param .b64 _Z13my_sort_southPcii_param_0,
	.param .b32 _Z13my_sort_southPcii_param_1,
	.param .b32 _Z13my_sort_southPcii_param_2
)
{
	.reg .pred 	%p<6>;
	.reg .b16 	%rs<3>;
	.reg .b32 	%r<14>;
	.reg .b64 	%rd<5>;

	ld.param.u64 	%rd3, [_Z13my_sort_southPcii_param_0];
	ld.param.u32 	%r8, [_Z13my_sort_southPcii_param_1];
	ld.param.u32 	%r11, [_Z13my_sort_southPcii_param_2];
	add.s32 	%r1, %r8, -1;
	setp.ge.s32 	%p1, %r11, %r1;
	@%p1 bra 	$L__BB1_8;
	cvta.to.global.u64 	%rd1, %rd3;
$L__BB1_2:
	mov.u32 	%r12, %r8;
	mov.u32 	%r13, %r1;
$L__BB1_3:
	mov.u32 	%r3, %r12;
	cvt.s64.s32 	%rd4, %r13;
	add.s64 	%rd2, %rd1, %rd4;
	ld.global.s8 	%rs1, [%rd2+-1];
	setp.eq.s16 	%p2, %rs1, 35;
	@%p2 bra 	$L__BB1_6;
	ld.global.s8 	%rs2, [%rd2];
	setp.le.s16 	%p3, %rs2, %rs1;
	@%p3 bra 	$L__BB1_6;
	st.global.u8 	[%rd2], %rs1;
	st.global.u8 	[%rd2+-1], %rs2;
$L__BB1_6:
	add.s32 	%r13, %r13, -1;
	add.s32 	%r12, %r3, -1;
	add.s32 	%r10, %r3, -2;
	setp.gt.s32 	%p4, %r10, %r11;
	@%p4 bra 	$L__BB1_3;
	add.s32 	%r11, %r11, 1;
	setp.ne.s32 	%p5, %r11, %r1;
	@%p5 bra 	$L__BB1_2;
$L__BB1_8:
	ret;

}
.func _Z12my_sort_eastPciii(
	.param .b64 _Z12my_sort_eastPciii_param_0,
	.param .b32 _Z12my_sort_eastPciii_param_1,
	.param .b32 _Z12my_sort_eastPciii_param_2,
	.param .b32 _Z12my_sort_eastPciii_param_3
)
{
	.reg .pred 	%p<24>;
	.reg .b16 	%rs<27>;
	.reg .b32 	%r<47>;
	.reg .b64 	%rd<21>;

	ld.param.u64 	%rd11, [_Z12my_sort_eastPciii_param_0];
	ld.param.u32 	%r29, [_Z12my_sort_eastPciii_param_1];
	ld.param.u32 	%r40, [_Z12my_sort_eastPciii_param_2];
	ld.param.u32 	%r31, [_Z12my_sort_eastPciii_param_3];
	cvta.to.global.u64 	%rd1, %rd11;
	setp.lt.s32 	%p1, %r40, 2;
	@%p1 bra 	$L__BB2_28;
	add.s32 	%r1, %r40, -2;
	add.s32 	%r2, %r31, %r29;
	shl.b32 	%r3, %r31, 2;
	shl.b32 	%r33, %r31, 1;
	add.s32 	%r4, %r29, %r33;
	mad.lo.s32 	%r5, %r31, 3, %r29;
	add.s32 	%r6, %r29, %r3;
	mov.b32 	%r39, 0;
	bra.uni 	$L__BB2_14;
$L__BB2_2:
	setp.eq.s32 	%p13, %r14, 0;
	@%p13 bra 	$L__BB2_13;
	mad.lo.s32 	%r36, %r38, %r31, %r29;
	cvt.u64.u32 	%rd17, %r36;
	add.s64 	%rd2, %rd1, %rd17;
	add.s32 	%r8, %r36, %r31;
	cvt.u64.u32 	%rd18, %r8;
	add.s64 	%rd3, %rd1, %rd18;
	ld.global.s8 	%rs1, [%rd3];
	setp.eq.s16 	%p14, %rs1, 35;
	mov.b16 	%rs22, 35;
	@%p14 bra 	$L__BB2_6;
	ld.global.s8 	%rs2, [%rd2];
	setp.le.s16 	%p15, %rs2, %rs1;
	mov.u16 	%rs22, %rs1;
	@%p15 bra 	$L__BB2_6;
	st.global.u8 	[%rd2], %rs1;
	st.global.u8 	[%rd3], %rs2;
	mov.u16 	%rs22, %rs2;
$L__BB2_6:
	setp.eq.s32 	%p16, %r14, 1;
	@%p16 bra 	$L__BB2_13;
	add.s32 	%r9, %r8, %r31;
	cvt.u64.u32 	%rd19, %r9;
	add.s64 	%rd4, %rd1, %rd19;
	ld.global.s8 	%rs4, [%rd4];
	setp.eq.s16 	%p17, %rs4, 35;
	mov.b16 	%rs23, 35;
	@%p17 bra 	$L__BB2_10;
	setp.le.s16 	%p18, %rs22, %rs4;
	mov.u16 	%rs23, %rs4;
	@%p18 bra 	$L__BB2_10;
	st.global.u8 	[%rd3], %rs4;
	st.global.u8 	[%rd4], %rs22;
	mov.u16 	%rs23, %rs22;
$L__BB2_10:
	setp.eq.s32 	%p19, %r14, 2;
	@%p19 bra 	$L__BB2_13;
	add.s32 	%r37, %r9, %r31;
	cvt.u64.u32 	%rd20, %r37;
	add.s64 	%rd5, %rd1, %rd20;
	ld.global.u8 	%rs21, [%rd5];
	cvt.s16.s8 	%rs6, %rs21;
	setp.eq.s16 	%p20, %rs21, 35;
	setp.le.s16 	%p21, %rs23, %rs6;
	or.pred  	%p22, %p20, %p21;
	@%p22 bra 	$L__BB2_13;
	st.global.u8 	[%rd4], %rs6;
	st.global.u8 	[%rd5], %rs23;
$L__BB2_13:
	setp.lt.s32 	%p23, %r12, 3;
	add.s32 	%r39, %r39, 1;
	@%p23 bra 	$L__BB2_28;
$L__BB2_14:
	mov.u32 	%r12, %r40;
	add.s32 	%r40, %r12, -1;
	sub.s32 	%r35, %r1, %r39;
	and.b32  	%r14, %r40, 3;
	setp.lt.u32 	%p2, %r35, 3;
	mov.b32 	%r38, 0;
	@%p2 bra 	$L__BB2_2;
	and.b32  	%r38, %r40, -4;
	neg.s32 	%r46, %r38;
	mov.u32 	%r41, %r29;
	mov.u32 	%r42, %r6;
	mov.u32 	%r43, %r5;
	mov.u32 	%r44, %r4;
	mov.u32 	%r45, %r2;
$L__BB2_16:
	cvt.u64.u32 	%rd12, %r41;
	add.s64 	%rd6, %rd1, %rd12;
	cvt.u64.u32 	%rd13, %r45;
	add.s64 	%rd7, %rd1, %rd13;
	ld.global.s8 	%rs7, [%rd7];
	setp.eq.s16 	%p3, %rs7, 35;
	mov.b16 	%rs24, 35;
	@%p3 bra 	$L__BB2_19;
	ld.global.s8 	%rs8, [%rd6];
	setp.le.s16 	%p4, %rs8, %rs7;
	mov.u16 	%rs24, %rs7;
	@%p4 bra 	$L__BB2_19;
	st.global.u8 	[%rd6], %rs7;
	st.global.u8 	[%rd7], %rs8;
	mov.u16 	%rs24, %rs8;
$L__BB2_19:
	cvt.u64.u32 	%rd14, %r44;
	add.s64 	%rd8, %rd1, %rd14;
	ld.global.s8 	%rs10, [%rd8];
	setp.eq.s16 	%p5, %rs10, 35;
	mov.b16 	%rs25, 35;
	@%p5 bra 	$L__BB2_22;
	setp.le.s16 	%p6, %rs24, %rs10;
	mov.u16 	%rs25, %rs10;
	@%p6 bra 	$L__BB2_22;
	st.global.u8 	[%rd7], %rs10;
	st.global.u8 	[%rd8], %rs24;
	mov.u16 	%rs25, %rs24;
$L__BB2_22:
	cvt.u64.u32 	%rd15, %r43;
	add.s64 	%rd9, %rd1, %rd15;
	ld.global.s8 	%rs12, [%rd9];
	setp.eq.s16 	%p7, %rs12, 35;
	mov.b16 	%rs26, 35;
	@%p7 bra 	$L__BB2_25;
	setp.le.s16 	%p8, %rs25, %rs12;
	mov.u16 	%rs26, %rs12;
	@%p8 bra 	$L__BB2_25;
	st.global.u8 	[%rd8], %rs12;
	st.global.u8 	[%rd9], %rs25;
	mov.u16 	%rs26, %rs25;
$L__BB2_25:
	cvt.u64.u32 	%rd16, %r42;
	add.s64 	%rd10, %rd1, %rd16;
	ld.global.u8 	%rs18, [%rd10];
	cvt.s16.s8 	%rs14, %rs18;
	setp.eq.s16 	%p9, %rs18, 35;
	setp.le.s16 	%p10, %rs26, %rs14;
	or.pred  	%p11, %p9, %p10;
	@%p11 bra 	$L__BB2_27;
	st.global.u8 	[%rd9], %rs14;
	st.global.u8 	[%rd10], %rs26;
$L__BB2_27:
	add.s32 	%r46, %r46, 4;
	add.s32 	%r45, %r45, %r3;
	add.s32 	%r44, %r44, %r3;
	add.s32 	%r43, %r43, %r3;
	add.s32 	%r42, %r42, %r3;
	add.s32 	%r41, %r41, %r3;
	setp.eq.s32 	%p12, %r46, 0;
	@%p12 bra 	$L__BB2_2;
	bra.uni 	$L__BB2_16;
$L__BB2_28:
	ret;

}
.func _Z12my_sort_westPciiii(
	.param .b64 _Z12my_sort_westPciiii_param_0,
	.param .b32 _Z12my_sort_westPciiii_param_1,
	.param .b32 _Z12my_sort_westPciiii_param_2,
	.param .b32 _Z12my_sort_westPciiii_param_3,
	.param .b32 _Z12my_sort_westPciiii_param_4
)
{
	.reg .pred 	%p<6>;
	.reg .b16 	%rs<3>;
	.reg .b32 	%r<22>;
	.reg .b64 	%rd<10>;

	ld.param.u64 	%rd5, [_Z12my_sort_westPciiii_param_0];
	ld.param.u32 	%r12, [_Z12my_sort_westPciiii_param_1];
	ld.param.u32 	%r13, [_Z12my_sort_westPciiii_param_2];
	ld.param.u32 	%r14, [_Z12my_sort_westPciiii_param_3];
	ld.param.u32 	%r18, [_Z12my_sort_westPciiii_param_4];
	add.s32 	%r1, %r13, -1;
	setp.ge.s32 	%p1, %r18, %r1;
	@%p1 bra 	$L__BB3_8;
	cvta.to.global.u64 	%rd1, %rd5;
	cvt.u64.u32 	%rd2, %r12;
	add.s32 	%r16, %r13, -2;
	mul.lo.s32 	%r2, %r14, %r16;
	mul.lo.s32 	%r3, %r14, %r1;
$L__BB3_2:
	mov.u32 	%r19, %r3;
	mov.u32 	%r20, %r2;
	mov.u32 	%r21, %r13;
$L__BB3_3:
	mov.u32 	%r7, %r21;
	cvt.s64.s32 	%rd6, %r19;
	add.s64 	%rd7, %rd6, %rd2;
	add.s64 	%rd3, %rd1, %rd7;
	cvt.s64.s32 	%rd8, %r20;
	add.s64 	%rd9, %rd8, %rd2;
	add.s64 	%rd4, %rd1, %rd9;
	ld.global.s8 	%rs1, [%rd4];
	setp.eq.s16 	%p2, %rs1, 35;
	@%p2 bra 	$L__BB3_6;
	ld.global.s8 	%rs2, [%rd3];
	setp.le.s16 	%p3, %rs2, %rs1;
	@%p3 bra 	$L__BB3_6;
	st.global.u8 	[%rd3], %rs1;
	st.global.u8 	[%rd4], %rs2;
$L__BB3_6:
	add.s32 	%r21, %r7, -1;
	add.s32 	%r17, %r7, -2;
	sub.s32 	%r20, %r20, %r14;
	sub.s32 	%r19, %r19, %r14;
	setp.gt.s32 	%p4, %r17, %r18;
	@%p4 bra 	$L__BB3_3;
	add.s32 	%r18, %r18, 1;
	setp.ne.s32 	%p5, %r18, %r1;
	@%p5 bra 	$L__BB3_2;
$L__BB3_8:
	ret;

}
	// .globl	_Z5sortNPci
.visible .entry _Z5sortNPci(
	.param .u64 .ptr .align 1 _Z5sortNPci_param_0,
	.param .u32 _Z5sortNPci_param_1
)
{
	.reg .pred 	%p<2>;
	.reg .b32 	%r<4>;
	.reg .b64 	%rd<4>;

	ld.param.u64 	%rd1, [_Z5sortNPci_param_0];
	ld.param.u32 	%r2, [_Z5sortNPci_param_1];
	mov.u32 	%r1, %tid.x;
	setp.ge.s32 	%p1, %r1, %r2;
	@%p1 bra 	$L__BB4_2;
	mul.lo.s32 	%r3, %r2, %r1;
	cvt.u64.u32 	%rd2, %r3;
	add.s64 	%rd3, %rd1, %rd2;
	{ // callseq 0, 0
	.param .b64 param0;
	st.param.b64 	[param0], %rd3;
	.param .b32 param1;
	st.param.b32 	[param1], %r2;
	call.uni 
	_Z13my_sort_northPci, 
	(
	param0, 
	param1
	);
	} // callseq 0
$L__BB4_2:
	ret;

}
	// .globl	_Z5sortWPci
.visible .entry _Z5sortWPci(
	.param .u64 .ptr .align 1 _Z5sortWPci_param_0,
	.param .u32 _Z5sortWPci_param_1
)
{
	.reg .pred 	%p<2>;
	.reg .b32 	%r<3>;
	.reg .b64 	%rd<2>;

	ld.param.u64 	%rd1, [_Z5sortWPci_param_0];
	ld.param.u32 	%r2, [_Z5sortWPci_param_1];
	mov.u32 	%r1, %tid.x;
	setp.ge.s32 	%p1, %r1, %r2;
	@%p1 bra 	$L__BB5_2;
	{ // callseq 1, 0
	.param .b64 param0;
	st.param.b64 	[param0], %rd1;
	.param .b32 param1;
	st.param.b32 	[param1], %r1;
	.param .b32 param2;
	st.param.b32 	[param2], %r2;
	.param .b32 param3;
	st.param.b32 	[param3], %r2;
	.param .b32 param4;
	st.param.b32 	[param4], 0;
	call.uni 
	_Z12my_sort_westPciiii, 
	(
	param0, 
	param1, 
	param2, 
	param3, 
	param4
	);
	} // callseq 1
$L__BB5_2:
	ret;

}
	// .globl	_Z5sortSPci
.visible .entry _Z5sortSPci(
	.param .u64 .ptr .align 1 _Z5sortSPci_param_0,
	.param .u32 _Z5sortSPci_param_1
)
{
	.reg .pred 	%p<2>;
	.reg .b32 	%r<4>;
	.reg .b64 	%rd<4>;

	ld.param.u64 	%rd1, [_Z5sortSPci_param_0];
	ld.param.u32 	%r2, [_Z5sortSPci_param_1];
	mov.u32 	%r1, %tid.x;
	setp.ge.s32 	%p1, %r1, %r2;
	@%p1 bra 	$L__BB6_2;
	mul.lo.s32 	%r3, %r2, %r1;
	cvt.u64.u32 	%rd2, %r3;
	add.s64 	%rd3, %rd1, %rd2;
	{ // callseq 2, 0
	.param .b64 param0;
	st.param.b64 	[param0], %rd3;
	.param .b32 param1;
	st.param.b32 	[param1], %r2;
	.param .b32 param2;
	st.param.b32 	[param2], 0;
	call.uni 
	_Z13my_sort_southPcii, 
	(
	param0, 
	param1, 
	param2
	);
	} // callseq 2
$L__BB6_2:
	ret;

}
	// .globl	_Z5sortEPci
.visible .entry _Z5sortEPci(
	.param .u64 .ptr .align 1 _Z5sortEPci_param_0,
	.param .u32 _Z5sortEPci_param_1
)
{
	.reg .pred 	%p<2>;
	.reg .b32 	%r<3>;
	.reg .b64 	%rd<2>;

	ld.param.u64 	%rd1, [_Z5sortEPci_param_0];
	ld.param.u32 	%r2, [_Z5sortEPci_param_1];
	mov.u32 	%r1, %tid.x;
	setp.ge.s32 	%p1, %r1, %r2;
	@%p1 bra 	$L__BB7_2;
	{ // callseq 3, 0
	.param .b64 param0;
	st.param.b64 	[param0], %rd1;
	.param .b32 param1;
	st.param.b32 	[param1], %r1;
	.param .b32 param2;
	st.param.b32 	[param2], %r2;
	.param .b32 param3;
	st.param.b32 	[param3], %r2;
	call.uni 
	_Z12my_sort_eastPciii, 
	(
	param0, 
	param1, 
	param2, 
	param3
	);
	} // callseq 3
$L__BB7_2:
	ret;

}


// ===== COMPILED SASS (sm_100) =====

	.target	sm_100

	.elftype	@"ET_EXEC"


//--------------------- .note.nv.tkinfo           --------------------------
	.section	.note.nv.tkinfo,"",@"SHT_NOTE"
	.sectionflags	@"SHF_NOTE_NV_TKINFO"
	.tkinfo
        /*0018*/ 	.word	0x00000002
        /*0030*/ 	.string	""
        /*0030*/ 	.string	"ptxas"
        /*0030*/ 	.string	"Cuda compilation tools, release 13.0, V13.0.88"
        /*0030*/ 	.string	"Build cuda_13.0.r13.0/compiler.36424714_0"
        /*0030*/ 	.string	"-arch sm_100 -m 64 "



//--------------------- .note.nv.cuinfo           --------------------------
	.section	.note.nv.cuinfo,"",@"SHT_NOTE"
	.sectionflags	@"SHF_NOTE_NV_CUINFO"
        /*0018*/ 	.short	0x0002
        /*001a*/ 	.short	0x0064
        /*001c*/ 	.short	0x0082
	.zero		2


//--------------------- .nv.info                  --------------------------
	.section	.nv.info,"",@"SHT_CUDA_INFO"
	.align	4


	//----- nvinfo : EIATTR_REGCOUNT
	.align		4
        /*0000*/ 	.byte	0x04, 0x2f
        /*0002*/ 	.short	(.L_1 - .L_0)
	.align		4
.L_0:
        /*0004*/ 	.word	index@(_Z5sortNPci)
        /*0008*/ 	.word	0x00000010


	//----- nvinfo : EIATTR_FRAME_SIZE
	.align		4
.L_1:
        /*000c*/ 	.byte	0x04, 0x11
        /*000e*/ 	.short	(.L_3 - .L_2)
	.align		4
.L_2:
        /*0010*/ 	.word	index@($_Z5sortNPci$_Z13my_sort_northPci)
        /*0014*/ 	.word	0x00000000


	//----- nvinfo : EIATTR_FRAME_SIZE
	.align		4
.L_3:
        /*0018*/ 	.byte	0x04, 0x11
        /*001a*/ 	.short	(.L_5 - .L_4)
	.align		4
.L_4:
        /*001c*/ 	.word	index@(_Z5sortNPci)
        /*0020*/ 	.word	0x00000000


	//----- nvinfo : EIATTR_REGCOUNT
	.align		4
.L_5:
        /*0024*/ 	.byte	0x04, 0x2f
        /*0026*/ 	.short	(.L_7 - .L_6)
	.align		4
.L_6:
        /*0028*/ 	.word	index@(_Z5sortWPci)
        /*002c*/ 	.word	0x0000000e


	//----- nvinfo : EIATTR_FRAME_SIZE
	.align		4
.L_7:
        /*0030*/ 	.byte	0x04, 0x11
        /*0032*/ 	.short	(.L_9 - .L_8)
	.align		4
.L_8:
        /*0034*/ 	.word	index@($_Z5sortWPci$_Z12my_sort_westPciiii)
        /*0038*/ 	.word	0x00000000


	//----- nvinfo : EIATTR_FRAME_SIZE
	.align		4
.L_9:
        /*003c*/ 	.byte	0x04, 0x11
        /*003e*/ 	.short	(.L_11 - .L_10)
	.align		4
.L_10:
        /*0040*/ 	.word	index@(_Z5sortWPci)
        /*0044*/ 	.word	0x00000000


	//----- nvinfo : EIATTR_REGCOUNT
	.align		4
.L_11:
        /*0048*/ 	.byte	0x04, 0x2f
        /*004a*/ 	.short	(.L_13 - .L_12)
	.align		4
.L_12:
        /*004c*/ 	.word	index@(_Z5sortSPci)
        /*0050*/ 	.word	0x0000000c


	//----- nvinfo : EIATTR_FRAME_SIZE
	.align		4
.L_13:
        /*0054*/ 	.byte	0x04, 0x11
        /*0056*/ 	.short	(.L_15 - .L_14)
	.align		4
.L_14:
        /*0058*/ 	.word	index@($_Z5sortSPci$_Z13my_sort_southPcii)
        /*005c*/ 	.word	0x00000000


	//----- nvinfo : EIATTR_FRAME_SIZE
	.align		4
.L_15:
        /*0060*/ 	.byte	0x04, 0x11
        /*0062*/ 	.short	(.L_17 - .L_16)
	.align		4
.L_16:
        /*0064*/ 	.word	index@(_Z5sortSPci)
        /*0068*/ 	.word	0x00000000


	//----- nvinfo : EIATTR_REGCOUNT
	.align		4
.L_17:
        /*006c*/ 	.byte	0x04, 0x2f
        /*006e*/ 	.short	(.L_19 - .L_18)
	.align		4
.L_18:
        /*0070*/ 	.word	index@(_Z5sortEPci)
        /*0074*/ 	.word	0x0000001b


	//----- nvinfo : EIATTR_FRAME_SIZE
	.align		4
.L_19:
        /*0078*/ 	.byte	0x04, 0x11
        /*007a*/ 	.short	(.L_21 - .L_20)
	.align		4
.L_20:
        /*007c*/ 	.word	index@($_Z5sortEPci$_Z12my_sort_eastPciii)
        /*0080*/ 	.word	0x00000000


	//----- nvinfo : EIATTR_FRAME_SIZE
	.align		4
.L_21:
        /*0084*/ 	.byte	0x04, 0x11
        /*0086*/ 	.short	(.L_23 - .L_22)
	.align		4
.L_22:
        /*0088*/ 	.word	index@(_Z5sortEPci)
        /*008c*/ 	.word	0x00000000


	//----- nvinfo : EIATTR_MIN_STACK_SIZE
	.align		4
.L_23:
        /*0090*/ 	.byte	0x04, 0x12
        /*0092*/ 	.short	(.L_25 - .L_24)
	.align		4
.L_24:
        /*0094*/ 	.word	index@(_Z5sortEPci)
        /*0098*/ 	.word	0x00000000


	//----- nvinfo : EIATTR_MIN_STACK_SIZE
	.align		4
.L_25:
        /*009c*/ 	.byte	0x04, 0x12
        /*009e*/ 	.short	(.L_27 - .L_26)
	.align		4
.L_26:
        /*00a0*/ 	.word	index@(_Z5sortSPci)
        /*00a4*/ 	.word	0x00000000


	//----- nvinfo : EIATTR_MIN_STACK_SIZE
	.align		4
.L_27:
        /*00a8*/ 	.byte	0x04, 0x12
        /*00aa*/ 	.short	(.L_29 - .L_28)
	.align		4
.L_28:
        /*00ac*/ 	.word	index@(_Z5sortWPci)
        /*00b0*/ 	.word	0x00000000


	//----- nvinfo : EIATTR_MIN_STACK_SIZE
	.align		4
.L_29:
        /*00b4*/ 	.byte	0x04, 0x12
        /*00b6*/ 	.short	(.L_31 - .L_30)
	.align		4
.L_30:
        /*00b8*/ 	.word	index@(_Z5sortNPci)
        /*00bc*/ 	.word	0x00000000
.L_31:


//--------------------- .nv.compat                --------------------------
	.section	.nv.compat,"",@"SHT_CUDA_COMPAT_INFO"
	.align	4
        /*0000*/ 	.byte	0x02, 0x09, 0x00, 0x00, 0x02, 0x02, 0x01, 0x00, 0x02, 0x05, 0x05, 0x00, 0x03, 0x07, 0x01, 0x01
        /*0010*/ 	.byte	0x02, 0x03, 0x00, 0x00, 0x02, 0x06, 0x01, 0x00, 0x04, 0x0b, 0x08, 0x00, 0x09, 0x00, 0x00, 0x00
        /*0020*/ 	.byte	0x00, 0x00, 0x00, 0x00


//--------------------- .nv.info._Z5sortEPci      --------------------------
	.section	.nv.info._Z5sortEPci,"",@"SHT_CUDA_INFO"
	.sectionflags	@""
	.align	4


	//----- nvinfo : EIATTR_CUDA_API_VERSION
	.align		4
        /*0000*/ 	.byte	0x04, 0x37
        /*0002*/ 	.short	(.L_33 - .L_32)
.L_32:
        /*0004*/ 	.word	0x00000082


	//----- nvinfo : EIATTR_KPARAM_INFO
	.align		4
.L_33:
        /*0008*/ 	.byte	0x04, 0x17
        /*000a*/ 	.short	(.L_35 - .L_34)
.L_34:
        /*000c*/ 	.word	0x00000000
        /*0010*/ 	.short	0x0001
        /*0012*/ 	.short	0x0008
        /*0014*/ 	.byte	0x00, 0xf0, 0x11, 0x00


	//----- nvinfo : EIATTR_KPARAM_INFO
	.align		4
.L_35:
        /*0018*/ 	.byte	0x04, 0x17
        /*001a*/ 	.short	(.L_37 - .L_36)
.L_36:
        /*001c*/ 	.word	0x00000000
        /*0020*/ 	.short	0x0000
        /*0022*/ 	.short	0x0000
        /*0024*/ 	.byte	0x00, 0xf5, 0x21, 0x00


	//----- nvinfo : EIATTR_SPARSE_MMA_MASK
	.align		4
.L_37:
        /*0028*/ 	.byte	0x03, 0x50
        /*002a*/ 	.short	0x0000


	//----- nvinfo : EIATTR_MAXREG_COUNT
	.align		4
        /*002c*/ 	.byte	0x03, 0x1b
        /*002e*/ 	.short	0x00ff


	//----- nvinfo : EIATTR_MERCURY_ISA_VERSION
	.align		4
        /*0030*/ 	.byte	0x03, 0x5f
        /*0032*/ 	.short	0x0101


	//----- nvinfo : EIATTR_VRC_CTA_INIT_COUNT
	.align		4
        /*0034*/ 	.byte	0x02, 0x4a
	.zero		1
	.zero		1


	//----- nvinfo : EIATTR_EXIT_INSTR_OFFSETS
	.align		4
        /*0038*/ 	.byte	0x04, 0x1c
        /*003a*/ 	.short	(.L_39 - .L_38)


	//   ....[0]....
.L_38:
        /*003c*/ 	.word	0x00000040


	//   ....[1]....
        /*0040*/ 	.word	0x00000070


	//----- nvinfo : EIATTR_CRS_STACK_SIZE
	.align		4
.L_39:
        /*0044*/ 	.byte	0x04, 0x1e
        /*0046*/ 	.short	(.L_41 - .L_40)
.L_40:
        /*0048*/ 	.word	0x00000000


	//----- nvinfo : EIATTR_CBANK_PARAM_SIZE
	.align		4
.L_41:
        /*004c*/ 	.byte	0x03, 0x19
        /*004e*/ 	.short	0x000c


	//----- nvinfo : EIATTR_PARAM_CBANK
	.align		4
        /*0050*/ 	.byte	0x04, 0x0a
        /*0052*/ 	.short	(.L_43 - .L_42)
	.align		4
.L_42:
        /*0054*/ 	.word	index@(.nv.constant0._Z5sortEPci)
        /*0058*/ 	.short	0x0380
        /*005a*/ 	.short	0x000c


	//----- nvinfo : EIATTR_SW_WAR
	.align		4
.L_43:
        /*005c*/ 	.byte	0x04, 0x36
        /*005e*/ 	.short	(.L_45 - .L_44)
.L_44:
        /*0060*/ 	.word	0x00000008
.L_45:


//--------------------- .nv.info._Z5sortSPci      --------------------------
	.section	.nv.info._Z5sortSPci,"",@"SHT_CUDA_INFO"
	.sectionflags	@""
	.align	4


	//----- nvinfo : EIATTR_CUDA_API_VERSION
	.align		4
        /*0000*/ 	.byte	0x04, 0x37
        /*0002*/ 	.short	(.L_47 - .L_46)
.L_46:
        /*0004*/ 	.word	0x00000082


	//----- nvinfo : EIATTR_KPARAM_INFO
	.align		4
.L_47:
        /*0008*/ 	.byte	0x04, 0x17
        /*000a*/ 	.short	(.L_49 - .L_48)
.L_48:
        /*000c*/ 	.word	0x00000000
        /*0010*/ 	.short	0x0001
        /*0012*/ 	.short	0x0008
        /*0014*/ 	.byte	0x00, 0xf0, 0x11, 0x00


	//----- nvinfo : EIATTR_KPARAM_INFO
	.align		4
.L_49:
        /*0018*/ 	.byte	0x04, 0x17
        /*001a*/ 	.short	(.L_51 - .L_50)
.L_50:
        /*001c*/ 	.word	0x00000000
        /*0020*/ 	.short	0x0000
        /*0022*/ 	.short	0x0000
        /*0024*/ 	.byte	0x00, 0xf5, 0x21, 0x00


	//----- nvinfo : EIATTR_SPARSE_MMA_MASK
	.align		4
.L_51:
        /*0028*/ 	.byte	0x03, 0x50
        /*002a*/ 	.short	0x0000


	//----- nvinfo : EIATTR_MAXREG_COUNT
	.align		4
        /*002c*/ 	.byte	0x03, 0x1b
        /*002e*/ 	.short	0x00ff


	//----- nvinfo : EIATTR_MERCURY_ISA_VERSION
	.align		4
        /*0030*/ 	.byte	0x03, 0x5f
        /*0032*/ 	.short	0x0101


	//----- nvinfo : EIATTR_VRC_CTA_INIT_COUNT
	.align		4
        /*0034*/ 	.byte	0x02, 0x4a
	.zero		1
	.zero		1


	//----- nvinfo : EIATTR_EXIT_INSTR_OFFSETS
	.align		4
        /*0038*/ 	.byte	0x04, 0x1c
        /*003a*/ 	.short	(.L_53 - .L_52)


	//   ....[0]....
.L_52:
        /*003c*/ 	.word	0x00000040


	//   ....[1]....
        /*0040*/ 	.word	0x000000b0


	//----- nvinfo : EIATTR_CRS_STACK_SIZE
	.align		4
.L_53:
        /*0044*/ 	.byte	0x04, 0x1e
        /*0046*/ 	.short	(.L_55 - .L_54)
.L_54:
        /*0048*/ 	.word	0x00000000


	//----- nvinfo : EIATTR_CBANK_PARAM_SIZE
	.align		4
.L_55:
        /*004c*/ 	.byte	0x03, 0x19
        /*004e*/ 	.short	0x000c


	//----- nvinfo : EIATTR_PARAM_CBANK
	.align		4
        /*0050*/ 	.byte	0x04, 0x0a
        /*0052*/ 	.short	(.L_57 - .L_56)
	.align		4
.L_56:
        /*0054*/ 	.word	index@(.nv.constant0._Z5sortSPci)
        /*0058*/ 	.short	0x0380
        /*005a*/ 	.short	0x000c


	//----- nvinfo : EIATTR_SW_WAR
	.align		4
.L_57:
        /*005c*/ 	.byte	0x04, 0x36
        /*005e*/ 	.short	(.L_59 - .L_58)
.L_58:
        /*0060*/ 	.word	0x00000008
.L_59:


//--------------------- .nv.info._Z5sortWPci      --------------------------
	.section	.nv.info._Z5sortWPci,"",@"SHT_CUDA_INFO"
	.sectionflags	@""
	.align	4


	//----- nvinfo : EIATTR_CUDA_API_VERSION
	.align		4
        /*0000*/ 	.byte	0x04, 0x37
        /*0002*/ 	.short	(.L_61 - .L_60)
.L_60:
        /*0004*/ 	.word	0x00000082


	//----- nvinfo : EIATTR_KPARAM_INFO
	.align		4
.L_61:
        /*0008*/ 	.byte	0x04, 0x17
        /*000a*/ 	.short	(.L_63 - .L_62)
.L_62:
        /*000c*/ 	.word	0x00000000
        /*0010*/ 	.short	0x0001
        /*0012*/ 	.short	0x0008
        /*0014*/ 	.byte	0x00, 0xf0, 0x11, 0x00


	//----- nvinfo : EIATTR_KPARAM_INFO
	.align		4
.L_63:
        /*0018*/ 	.byte	0x04, 0x17
        /*001a*/ 	.short	(.L_65 - .L_64)
.L_64:
        /*001c*/ 	.word	0x00000000
        /*0020*/ 	.short	0x0000
        /*0022*/ 	.short	0x0000
        /*0024*/ 	.byte	0x00, 0xf5, 0x21, 0x00


	//----- nvinfo : EIATTR_SPARSE_MMA_MASK
	.align		4
.L_65:
        /*0028*/ 	.byte	0x03, 0x50
        /*002a*/ 	.short	0x0000


	//----- nvinfo : EIATTR_MAXREG_COUNT
	.align		4
        /*002c*/ 	.byte	0x03, 0x1b
        /*002e*/ 	.short	0x00ff


	//----- nvinfo : EIATTR_MERCURY_ISA_VERSION
	.align		4
        /*0030*/ 	.byte	0x03, 0x5f
        /*0032*/ 	.short	0x0101


	//----- nvinfo : EIATTR_VRC_CTA_INIT_COUNT
	.align		4
        /*0034*/ 	.byte	0x02, 0x4a
	.zero		1
	.zero		1


	//----- nvinfo : EIATTR_EXIT_INSTR_OFFSETS
	.align		4
        /*0038*/ 	.byte	0x04, 0x1c
        /*003a*/ 	.short	(.L_67 - .L_66)


	//   ....[0]....
.L_66:
        /*003c*/ 	.word	0x00000040


	//   ....[1]....
        /*0040*/ 	.word	0x00000070


	//----- nvinfo : EIATTR_CRS_STACK_SIZE
	.align		4
.L_67:
        /*0044*/ 	.byte	0x04, 0x1e
        /*0046*/ 	.short	(.L_69 - .L_68)
.L_68:
        /*0048*/ 	.word	0x00000000


	//----- nvinfo : EIATTR_CBANK_PARAM_SIZE
	.align		4
.L_69:
        /*004c*/ 	.byte	0x03, 0x19
        /*004e*/ 	.short	0x000c


	//----- nvinfo : EIATTR_PARAM_CBANK
	.align		4
        /*0050*/ 	.byte	0x04, 0x0a
        /*0052*/ 	.short	(.L_71 - .L_70)
	.align		4
.L_70:
        /*0054*/ 	.word	index@(.nv.constant0._Z5sortWPci)
        /*0058*/ 	.short	0x0380
        /*005a*/ 	.short	0x000c


	//----- nvinfo : EIATTR_SW_WAR
	.align		4
.L_71:
        /*005c*/ 	.byte	0x04, 0x36
        /*005e*/ 	.short	(.L_73 - .L_72)
.L_72:
        /*0060*/ 	.word	0x00000008
.L_73:


//--------------------- .nv.info._Z5sortNPci      --------------------------
	.section	.nv.info._Z5sortNPci,"",@"SHT_CUDA_INFO"
	.sectionflags	@""
	.align	4


	//----- nvinfo : EIATTR_CUDA_API_VERSION
	.align		4
        /*0000*/ 	.byte	0x04, 0x37
        /*0002*/ 	.short	(.L_75 - .L_74)
.L_74:
        /*0004*/ 	.word	0x00000082


	//----- nvinfo : EIATTR_KPARAM_INFO
	.align		4
.L_75:
        /*0008*/ 	.byte	0x04, 0x17
        /*000a*/ 	.short	(.L_77 - .L_76)
.L_76:
        /*000c*/ 	.word	0x00000000
        /*0010*/ 	.short	0x0001
        /*0012*/ 	.short	0x0008
        /*0014*/ 	.byte	0x00, 0xf0, 0x11, 0x00


	//----- nvinfo : EIATTR_KPARAM_INFO
	.align		4
.L_77:
        /*0018*/ 	.byte	0x04, 0x17
        /*001a*/ 	.short	(.L_79 - .L_78)
.L_78:
        /*001c*/ 	.word	0x00000000
        /*0020*/ 	.short	0x0000
        /*0022*/ 	.short	0x0000
        /*0024*/ 	.byte	0x00, 0xf5, 0x21, 0x00


	//----- nvinfo : EIATTR_SPARSE_MMA_MASK
	.align		4
.L_79:
        /*0028*/ 	.byte	0x03, 0x50
        /*002a*/ 	.short	0x0000


	//----- nvinfo : EIATTR_MAXREG_COUNT
	.align		4
        /*002c*/ 	.byte	0x03, 0x1b
        /*002e*/ 	.short	0x00ff


	//----- nvinfo : EIATTR_MERCURY_ISA_VERSION
	.align		4
        /*0030*/ 	.byte	0x03, 0x5f
        /*0032*/ 	.short	0x0101


	//----- nvinfo : EIATTR_VRC_CTA_INIT_COUNT
	.align		4
        /*0034*/ 	.byte	0x02, 0x4a
	.zero		1
	.zero		1


	//----- nvinfo : EIATTR_EXIT_INSTR_OFFSETS
	.align		4
        /*0038*/ 	.byte	0x04, 0x1c
        /*003a*/ 	.short	(.L_81 - .L_80)


	//   ....[0]....
.L_80:
        /*003c*/ 	.word	0x00000040


	//   ....[1]....
        /*0040*/ 	.word	0x000000b0


	//----- nvinfo : EIATTR_CRS_STACK_SIZE
	.align		4
.L_81:
        /*0044*/ 	.byte	0x04, 0x1e
        /*0046*/ 	.short	(.L_83 - .L_82)
.L_82:
        /*0048*/ 	.word	0x00000000


	//----- nvinfo : EIATTR_CBANK_PARAM_SIZE
	.align		4
.L_83:
        /*004c*/ 	.byte	0x03, 0x19
        /*004e*/ 	.short	0x000c


	//----- nvinfo : EIATTR_PARAM_CBANK
	.align		4
        /*0050*/ 	.byte	0x04, 0x0a
        /*0052*/ 	.short	(.L_85 - .L_84)
	.align		4
.L_84:
        /*0054*/ 	.word	index@(.nv.constant0._Z5sortNPci)
        /*0058*/ 	.short	0x0380
        /*005a*/ 	.short	0x000c


	//----- nvinfo : EIATTR_SW_WAR
	.align		4
.L_85:
        /*005c*/ 	.byte	0x04, 0x36
        /*005e*/ 	.short	(.L_87 - .L_86)
.L_86:
        /*0060*/ 	.word	0x00000008
.L_87:


//--------------------- .nv.callgraph             --------------------------
	.section	.nv.callgraph,"",@"SHT_CUDA_CALLGRAPH"
	.align	4
	.sectionentsize	8
	.align		4
        /*0000*/ 	.word	0x00000000
	.align		4
        /*0004*/ 	.word	0xffffffff
	.align		4
        /*0008*/ 	.word	0x00000000
	.align		4
        /*000c*/ 	.word	0xfffffffe
	.align		4
        /*0010*/ 	.word	0x00000000
	.align		4
        /*0014*/ 	.word	0xfffffffd
	.align		4
        /*0018*/ 	.word	0x00000000
	.align		4
        /*001c*/ 	.word	0xfffffffc


//--------------------- .text._Z5sortEPci         --------------------------
	.section	.text._Z5sortEPci,"ax",@progbits
	.align	128
        .global         _Z5sortEPci
        .type           _Z5sortEPci,@function
        .size           _Z5sortEPci,(.L_x_40 - _Z5sortEPci)
        .other          _Z5sortEPci,@"STO_CUDA_ENTRY STV_DEFAULT"
_Z5sortEPci:
.text._Z5sortEPci:
[----:B------:R-:W-:Y:S01]  /*0000*/  LDC R1, c[0x0][0x37c] ;  /* 0x0000df00ff017b82 */ /* 0x000fe20000000800 */
[----:B------:R-:W0:Y:S01]  /*0010*/  S2R R8, SR_TID.X ;  /* 0x0000000000087919 */ /* 0x000e220000002100 */
[----:B------:R-:W0:Y:S02]  /*0020*/  LDCU UR4, c[0x0][0x388] ;  /* 0x00007100ff0477ac */ /* 0x000e240008000800 */
[----:B0-----:R-:W-:-:S13]  /*0030*/  ISETP.GE.AND P0, PT, R8, UR4, PT ;  /* 0x0000000408007c0c */ /* 0x001fda000bf06270 */
[----:B------:R-:W-:Y:S05]  /*0040*/  @P0 EXIT ;  /* 0x000000000000094d */ /* 0x000fea0003800000 */
[----:B------:R-:W-:-:S07]  /*0050*/  MOV R0, 0x70 ;  /* 0x0000007000007802 */ /* 0x000fce0000000f00 */
[----:B------:R-:W-:Y:S05]  /*0060*/  CALL.REL.NOINC `($_Z5sortEPci$_Z12my_sort_eastPciii) ;  /* 0x0000000000047944 */ /* 0x000fea0003c00000 */
[----:B------:R-:W-:Y:S05]  /*0070*/  EXIT ;  /* 0x000000000000794d */ /* 0x000fea0003800000 */
        .type           $_Z5sortEPci$_Z12my_sort_eastPciii,@function
        .size           $_Z5sortEPci$_Z12my_sort_eastPciii,(.L_x_40 - $_Z5sortEPci$_Z12my_sort_eastPciii)
$_Z5sortEPci$_Z12my_sort_eastPciii:
[----:B------:R-:W0:Y:S01]  /*0080*/  LDC R5, c[0x0][0x388] ;  /* 0x0000e200ff057b82 */ /* 0x000e220000000800 */
[----:B------:R-:W-:Y:S01]  /*0090*/  IMAD.MOV.U32 R2, RZ, RZ, R0 ;  /* 0x000000ffff027224 */ /* 0x000fe200078e0000 */
[----:B------:R-:W1:Y:S01]  /*00a0*/  LDCU UR6, c[0x0][0x388] ;  /* 0x00007100ff0677ac */ /* 0x000e620008000800 */
[----:B------:R-:W-:Y:S01]  /*00b0*/  IMAD.MOV.U32 R3, RZ, RZ, 0x0 ;  /* 0x00000000ff037424 */ /* 0x000fe200078e00ff */
[----:B0-----:R-:W-:-:S13]  /*00c0*/  ISETP.GE.AND P0, PT, R5, 0x2, PT ;  /* 0x000000020500780c */ /* 0x001fda0003f06270 */
[----:B-1----:R-:W-:Y:S05]  /*00d0*/  @!P0 RET.REL.NODEC R2 `(_Z5sortEPci) ;  /* 0xfffffffc02c88950 */ /* 0x002fea0003c3ffff */
[----:B------:R-:W-:Y:S01]  /*00e0*/  IMAD.IADD R9, R8, 0x1, R5 ;  /* 0x0000000108097824 */ /* 0x000fe200078e0205 */
[----:B------:R-:W0:Y:S01]  /*00f0*/  LDCU.64 UR8, c[0x0][0x358] ;  /* 0x00006b00ff0877ac */ /* 0x000e220008000a00 */
[C-C-:B------:R-:W-:Y:S02]  /*0100*/  IMAD R10, R5.reuse, 0x2, R8.reuse ;  /* 0x00000002050a7824 */ /* 0x140fe400078e0208 */
[C-C-:B------:R-:W-:Y:S01]  /*0110*/  IMAD R11, R5.reuse, 0x3, R8.reuse ;  /* 0x00000003050b7824 */ /* 0x140fe200078e0208 */
[----:B------:R-:W-:Y:S01]  /*0120*/  UIADD3 UR12, UPT, UPT, UR6, -0x2, URZ ;  /* 0xfffffffe060c7890 */ /* 0x000fe2000fffe0ff */
[----:B------:R-:W-:Y:S01]  /*0130*/  IMAD R12, R5, 0x4, R8 ;  /* 0x00000004050c7824 */ /* 0x000fe200078e0208 */
[----:B------:R-:W-:-:S10]  /*0140*/  UMOV UR4, URZ ;  /* 0x000000ff00047c82 */ /* 0x000fd40008000000 */
.L_x_13:
[----:B------:R-:W-:Y:S01]  /*0150*/  UIADD3 UR5, UPT, UPT, UR12, -UR4, URZ ;  /* 0x800000040c057290 */ /* 0x000fe2000fffe0ff */
[----:B------:R-:W-:Y:S01]  /*0160*/  IMAD.U32 R15, RZ, RZ, UR6 ;  /* 0x00000006ff0f7e24 */ /* 0x000fe2000f8e00ff */
[----:B------:R-:W-:Y:S02]  /*0170*/  UIADD3 UR6, UPT, UPT, UR6, -0x1, URZ ;  /* 0xffffffff06067890 */ /* 0x000fe4000fffe0ff */
[----:B------:R-:W-:Y:S02]  /*0180*/  UISETP.GE.U32.AND UP0, UPT, UR5, 0x3, UPT ;  /* 0x000000030500788c */ /* 0x000fe4000bf06070 */
[----:B------:R-:W-:Y:S01]  /*0190*/  ULOP3.LUT UR13, UR6, 0x3, URZ, 0xc0, !UPT ;  /* 0x00000003060d7892 */ /* 0x000fe2000f8ec0ff */
[----:B------:R-:W-:-:S06]  /*01a0*/  UMOV UR5, URZ ;  /* 0x000000ff00057c82 */ /* 0x000fcc0008000000 */
[----:B------:R-:W-:Y:S05]  /*01b0*/  BRA.U !UP0, `(.L_x_0) ;  /* 0x00000005081c7547 */ /* 0x000fea000b800000 */
[----:B------:R-:W1:Y:S01]  /*01c0*/  LDC R13, c[0x0][0x388] ;  /* 0x0000e200ff0d7b82 */ /* 0x000e620000000800 */
[----:B------:R-:W-:Y:S01]  /*01d0*/  ULOP3.LUT UR5, UR6, 0xfffffffc, URZ, 0xc0, !UPT ;  /* 0xfffffffc06057892 */ /* 0x000fe2000f8ec0ff */
[----:B------:R-:W-:Y:S01]  /*01e0*/  IMAD.MOV.U32 R18, RZ, RZ, R8 ;  /* 0x000000ffff127224 */ /* 0x000fe200078e0008 */
[----:B------:R-:W2:Y:S01]  /*01f0*/  LDCU.64 UR10, c[0x0][0x380] ;  /* 0x00007000ff0a77ac */ /* 0x000ea20008000a00 */
[----:B------:R-:W-:Y:S02]  /*0200*/  IMAD.MOV.U32 R14, RZ, RZ, R12 ;  /* 0x000000ffff0e7224 */ /* 0x000fe400078e000c */
[----:B------:R-:W-:Y:S01]  /*0210*/  IMAD.MOV.U32 R20, RZ, RZ, R11 ;  /* 0x000000ffff147224 */ /* 0x000fe200078e000b */
[----:B------:R-:W-:Y:S01]  /*0220*/  UIADD3 UR7, UPT, UPT, -UR5, URZ, URZ ;  /* 0x000000ff05077290 */ /* 0x000fe2000fffe1ff */
[----:B------:R-:W-:Y:S02]  /*0230*/  IMAD.MOV.U32 R16, RZ, RZ, R10 ;  /* 0x000000ffff107224 */ /* 0x000fe400078e000a */
[----:B------:R-:W-:-:S09]  /*0240*/  IMAD.MOV.U32 R22, RZ, RZ, R9 ;  /* 0x000000ffff167224 */ /* 0x000fd200078e0009 */
.L_x_7:
[----:B--23--:R-:W-:-:S05]  /*0250*/  IADD3 R2, P0, PT, R22, UR10, RZ ;  /* 0x0000000a16027c10 */ /* 0x00cfca000ff1e0ff */
[----:B------:R-:W-:-:S05]  /*0260*/  IMAD.X R3, RZ, RZ, UR11, P0 ;  /* 0x0000000bff037e24 */ /* 0x000fca00080e06ff */
[----:B0-----:R-:W2:Y:S01]  /*0270*/  LDG.E.S8 R19, desc[UR8][R2.64] ;  /* 0x0000000802137981 */ /* 0x001ea2000c1e1300 */
[----:B------:R-:W-:Y:S01]  /*0280*/  IADD3 R6, P1, PT, R18, UR10, RZ ;  /* 0x0000000a12067c10 */ /* 0x000fe2000ff3e0ff */
[----:B------:R-:W-:Y:S01]  /*0290*/  BSSY.RECONVERGENT B0, `(.L_x_1) ;  /* 0x000000d000007945 */ /* 0x000fe20003800200 */
[----:B------:R-:W-:Y:S01]  /*02a0*/  IADD3 R4, P2, PT, R16, UR10, RZ ;  /* 0x0000000a10047c10 */ /* 0x000fe2000ff5e0ff */
[----:B------:R-:W-:Y:S02]  /*02b0*/  IMAD.MOV.U32 R17, RZ, RZ, 0x23 ;  /* 0x00000023ff117424 */ /* 0x000fe400078e00ff */
[----:B------:R-:W-:Y:S02]  /*02c0*/  IMAD.X R7, RZ, RZ, UR11, P1 ;  /* 0x0000000bff077e24 */ /* 0x000fe400088e06ff */
[----:B------:R-:W-:Y:S01]  /*02d0*/  IMAD.X R5, RZ, RZ, UR11, P2 ;  /* 0x0000000bff057e24 */ /* 0x000fe200090e06ff */
[----:B--2---:R-:W-:-:S13]  /*02e0*/  ISETP.NE.AND P0, PT, R19, 0x23, PT ;  /* 0x000000231300780c */ /* 0x004fda0003f05270 */
[----:B------:R-:W-:Y:S05]  /*02f0*/  @!P0 BRA `(.L_x_2) ;  /* 0x0000000000188947 */ /* 0x000fea0003800000 */
[----:B------:R-:W2:Y:S01]  /*0300*/  LDG.E.S8 R21, desc[UR8][R6.64] ;  /* 0x0000000806157981 */ /* 0x000ea2000c1e1300 */
[----:B------:R-:W-:Y:S02]  /*0310*/  PRMT R17, R19, 0x7610, R17 ;  /* 0x0000761013117816 */ /* 0x000fe40000000011 */
[----:B--2---:R-:W-:-:S13]  /*0320*/  ISETP.GT.AND P0, PT, R21, R19, PT ;  /* 0x000000131500720c */ /* 0x004fda0003f04270 */
[----:B------:R0:W-:Y:S01]  /*0330*/  @P0 STG.E.U8 desc[UR8][R6.64], R19 ;  /* 0x0000001306000986 */ /* 0x0001e2000c101108 */
[----:B------:R-:W-:-:S03]  /*0340*/  @P0 PRMT R17, R21, 0x7610, R17 ;  /* 0x0000761015110816 */ /* 0x000fc60000000011 */
[----:B------:R0:W-:Y:S04]  /*0350*/  @P0 STG.E.U8 desc[UR8][R2.64], R21 ;  /* 0x0000001502000986 */ /* 0x0001e8000c101108 */
.L_x_2:
[----:B------:R-:W-:Y:S05]  /*0360*/  BSYNC.RECONVERGENT B0 ;  /* 0x0000000000007941 */ /* 0x000fea0003800200 */
.L_x_1:
[----:B0-----:R-:W2:Y:S01]  /*0370*/  LDG.E.S8 R21, desc[UR8][R4.64] ;  /* 0x0000000804157981 */ /* 0x001ea2000c1e1300 */
[----:B------:R-:W-:Y:S01]  /*0380*/  IADD3 R6, P1, PT, R20, UR10, RZ ;  /* 0x0000000a14067c10 */ /* 0x000fe2000ff3e0ff */
[----:B------:R-:W-:Y:S01]  /*0390*/  BSSY.RECONVERGENT B0, `(.L_x_3) ;  /* 0x000000b000007945 */ /* 0x000fe20003800200 */
[----:B------:R-:W-:-:S03]  /*03a0*/  IMAD.MOV.U32 R19, RZ, RZ, 0x23 ;  /* 0x00000023ff137424 */ /* 0x000fc600078e00ff */
[----:B------:R-:W-:Y:S01]  /*03b0*/  IMAD.X R7, RZ, RZ, UR11, P1 ;  /* 0x0000000bff077e24 */ /* 0x000fe200088e06ff */
[----:B--2---:R-:W-:-:S13]  /*03c0*/  ISETP.NE.AND P0, PT, R21, 0x23, PT ;  /* 0x000000231500780c */ /* 0x004fda0003f05270 */
[----:B------:R-:W-:Y:S05]  /*03d0*/  @!P0 BRA `(.L_x_4) ;  /* 0x0000000000188947 */ /* 0x000fea0003800000 */
[----:B------:R-:W-:-:S04]  /*03e0*/  PRMT R19, R17, 0x9910, RZ ;  /* 0x0000991011137816 */ /* 0x000fc800000000ff */
[----:B------:R-:W-:Y:S02]  /*03f0*/  ISETP.GT.AND P0, PT, R19, R21, PT ;  /* 0x000000151300720c */ /* 0x000fe40003f04270 */
[----:B------:R-:W-:-:S11]  /*0400*/  PRMT R19, R21, 0x7610, R19 ;  /* 0x0000761015137816 */ /* 0x000fd60000000013 */
[----:B------:R0:W-:Y:S01]  /*0410*/  @P0 STG.E.U8 desc[UR8][R2.64], R21 ;  /* 0x0000001502000986 */ /* 0x0001e2000c101108 */
[----:B------:R-:W-:-:S03]  /*0420*/  @P0 PRMT R19, R17, 0x7610, R19 ;  /* 0x0000761011130816 */ /* 0x000fc60000000013 */
[----:B------:R0:W-:Y:S04]  /*0430*/  @P0 STG.E.U8 desc[UR8][R4.64], R17 ;  /* 0x0000001104000986 */ /* 0x0001e8000c101108 */
.L_x_4:
[----:B------:R-:W-:Y:S05]  /*0440*/  BSYNC.RECONVERGENT B0 ;  /* 0x0000000000007941 */ /* 0x000fea0003800200 */
.L_x_3:
[----:B0-----:R-:W2:Y:S01]  /*0450*/  LDG.E.S8 R3, desc[UR8][R6.64] ;  /* 0x0000000806037981 */ /* 0x001ea2000c1e1300 */
[----:B------:R-:W-:Y:S01]  /*0460*/  BSSY.RECONVERGENT B0, `(.L_x_5) ;  /* 0x000000a000007945 */ /* 0x000fe20003800200 */
[----:B------:R-:W-:Y:S01]  /*0470*/  IMAD.MOV.U32 R17, RZ, RZ, 0x23 ;  /* 0x00000023ff117424 */ /* 0x000fe200078e00ff */
[----:B--2---:R-:W-:-:S13]  /*0480*/  ISETP.NE.AND P0, PT, R3, 0x23, PT ;  /* 0x000000230300780c */ /* 0x004fda0003f05270 */
[----:B------:R-:W-:Y:S05]  /*0490*/  @!P0 BRA `(.L_x_6) ;  /* 0x0000000000188947 */ /* 0x000fea0003800000 */
[----:B------:R-:W-:Y:S02]  /*04a0*/  PRMT R2, R19, 0x9910, RZ ;  /* 0x0000991013027816 */ /* 0x000fe400000000ff */
[----:B------:R-:W-:Y:S02]  /*04b0*/  PRMT R17, R3, 0x7610, R17 ;  /* 0x0000761003117816 */ /* 0x000fe40000000011 */
[----:B------:R-:W-:-:S13]  /*04c0*/  ISETP.GT.AND P0, PT, R2, R3, PT ;  /* 0x000000030200720c */ /* 0x000fda0003f04270 */
[----:B------:R0:W-:Y:S01]  /*04d0*/  @P0 STG.E.U8 desc[UR8][R4.64], R3 ;  /* 0x0000000304000986 */ /* 0x0001e2000c101108 */
[----:B------:R-:W-:-:S03]  /*04e0*/  @P0 PRMT R17, R19, 0x7610, R17 ;  /* 0x0000761013110816 */ /* 0x000fc60000000011 */
[----:B------:R0:W-:Y:S04]  /*04f0*/  @P0 STG.E.U8 desc[UR8][R6.64], R19 ;  /* 0x0000001306000986 */ /* 0x0001e8000c101108 */
.L_x_6:
[----:B------:R-:W-:Y:S05]  /*0500*/  BSYNC.RECONVERGENT B0 ;  /* 0x0000000000007941 */ /* 0x000fea0003800200 */
.L_x_5:
[----:B------:R-:W-:-:S05]  /*0510*/  IADD3 R2, P0, PT, R14, UR10, RZ ;  /* 0x0000000a0e027c10 */ /* 0x000fca000ff1e0ff */
[----:B0-----:R-:W-:-:S05]  /*0520*/  IMAD.X R3, RZ, RZ, UR11, P0 ;  /* 0x0000000bff037e24 */ /* 0x001fca00080e06ff */
[----:B------:R-:W2:Y:S01]  /*0530*/  LDG.E.U8 R4, desc[UR8][R2.64] ;  /* 0x0000000802047981 */ /* 0x000ea2000c1e1100 */
[----:B------:R-:W-:Y:S01]  /*0540*/  PRMT R24, R17, 0x9910, RZ ;  /* 0x0000991011187816 */ /* 0x000fe200000000ff */
[----:B------:R-:W-:Y:S01]  /*0550*/  UIADD3 UR7, UPT, UPT, UR7, 0x4, URZ ;  /* 0x0000000407077890 */ /* 0x000fe2000fffe0ff */
[C---:B-1----:R-:W-:Y:S02]  /*0560*/  IMAD R22, R13.reuse, 0x4, R22 ;  /* 0x000000040d167824 */ /* 0x042fe400078e0216 */
[C---:B------:R-:W-:Y:S01]  /*0570*/  IMAD R16, R13.reuse, 0x4, R16 ;  /* 0x000000040d107824 */ /* 0x040fe200078e0210 */
[----:B------:R-:W-:Y:S01]  /*0580*/  UISETP.NE.AND UP0, UPT, UR7, URZ, UPT ;  /* 0x000000ff0700728c */ /* 0x000fe2000bf05270 */
[C---:B------:R-:W-:Y:S02]  /*0590*/  IMAD R20, R13.reuse, 0x4, R20 ;  /* 0x000000040d147824 */ /* 0x040fe400078e0214 */
[C---:B------:R-:W-:Y:S02]  /*05a0*/  IMAD R18, R13.reuse, 0x4, R18 ;  /* 0x000000040d127824 */ /* 0x040fe400078e0212 */
[----:B------:R-:W-:Y:S01]  /*05b0*/  IMAD R14, R13, 0x4, R14 ;  /* 0x000000040d0e7824 */ /* 0x000fe200078e020e */
[----:B--2---:R-:W-:-:S04]  /*05c0*/  PRMT R5, R4, 0x8880, RZ ;  /* 0x0000888004057816 */ /* 0x004fc800000000ff */
[----:B------:R-:W-:Y:S02]  /*05d0*/  ISETP.GT.AND P0, PT, R24, R5, PT ;  /* 0x000000051800720c */ /* 0x000fe40003f04270 */
[----:B------:R-:W-:Y:S02]  /*05e0*/  PRMT R5, R5, 0x7710, RZ ;  /* 0x0000771005057816 */ /* 0x000fe400000000ff */
[----:B------:R-:W-:-:S13]  /*05f0*/  ISETP.EQ.OR P0, PT, R4, 0x23, !P0 ;  /* 0x000000230400780c */ /* 0x000fda0004702670 */
[----:B------:R3:W-:Y:S04]  /*0600*/  @!P0 STG.E.U8 desc[UR8][R6.64], R5 ;  /* 0x0000000506008986 */ /* 0x0007e8000c101108 */
[----:B------:R3:W-:Y:S01]  /*0610*/  @!P0 STG.E.U8 desc[UR8][R2.64], R17 ;  /* 0x0000001102008986 */ /* 0x0007e2000c101108 */
[----:B------:R-:W-:Y:S05]  /*0620*/  BRA.U UP0, `(.L_x_7) ;  /* 0xfffffffd00087547 */ /* 0x000fea000b83ffff */
.L_x_0:
[----:B------:R-:W-:-:S09]  /*0630*/  UISETP.NE.AND UP0, UPT, UR13, URZ, UPT ;  /* 0x000000ff0d00728c */ /* 0x000fd2000bf05270 */
[----:B------:R-:W-:Y:S05]  /*0640*/  BRA.U !UP0, `(.L_x_8) ;  /* 0x0000000108c87547 */ /* 0x000fea000b800000 */
[----:B------:R-:W3:Y:S01]  /*0650*/  LDC R19, c[0x0][0x388] ;  /* 0x0000e200ff137b82 */ /* 0x000ee20000000800 */
[----:B------:R-:W1:Y:S01]  /*0660*/  LDCU.64 UR10, c[0x0][0x380] ;  /* 0x00007000ff0a77ac */ /* 0x000e620008000a00 */
[----:B---3--:R-:W-:-:S04]  /*0670*/  IMAD R2, R19, UR5, R8 ;  /* 0x0000000513027c24 */ /* 0x008fc8000f8e0208 */
[----:B------:R-:W-:-:S05]  /*0680*/  IMAD.IADD R6, R2, 0x1, R19 ;  /* 0x0000000102067824 */ /* 0x000fca00078e0213 */
[----:B-1----:R-:W-:-:S05]  /*0690*/  IADD3 R4, P0, PT, R6, UR10, RZ ;  /* 0x0000000a06047c10 */ /* 0x002fca000ff1e0ff */
[----:B------:R-:W-:-:S05]  /*06a0*/  IMAD.X R5, RZ, RZ, UR11, P0 ;  /* 0x0000000bff057e24 */ /* 0x000fca00080e06ff */
[----:B0-----:R-:W2:Y:S01]  /*06b0*/  LDG.E.S8 R13, desc[UR8][R4.64] ;  /* 0x00000008040d7981 */ /* 0x001ea2000c1e1300 */
[----:B------:R-:W-:Y:S01]  /*06c0*/  IADD3 R2, P1, PT, R2, UR10, RZ ;  /* 0x0000000a02027c10 */ /* 0x000fe2000ff3e0ff */
[----:B------:R-:W-:Y:S01]  /*06d0*/  BSSY.RECONVERGENT B0, `(.L_x_9) ;  /* 0x000000b000007945 */ /* 0x000fe20003800200 */
[----:B------:R-:W-:-:S03]  /*06e0*/  IMAD.MOV.U32 R7, RZ, RZ, 0x23 ;  /* 0x00000023ff077424 */ /* 0x000fc600078e00ff */
        /* <DEDUP_REMOVED lines=9> */
.L_x_10:
[----:B------:R-:W-:Y:S05]  /*0780*/  BSYNC.RECONVERGENT B0 ;  /* 0x0000000000007941 */ /* 0x000fea0003800200 */
.L_x_9:
[----:B------:R-:W-:-:S09]  /*0790*/  UISETP.NE.AND UP0, UPT, UR13, 0x1, UPT ;  /* 0x000000010d00788c */ /* 0x000fd2000bf05270 */
[----:B------:R-:W-:Y:S05]  /*07a0*/  BRA.U !UP0, `(.L_x_8) ;  /* 0x0000000108707547 */ /* 0x000fea000b800000 */
[----:B0-----:R-:W-:-:S05]  /*07b0*/  IMAD.IADD R14, R6, 0x1, R19 ;  /* 0x00000001060e7824 */ /* 0x001fca00078e0213 */
[----:B------:R-:W-:-:S05]  /*07c0*/  IADD3 R2, P0, PT, R14, UR10, RZ ;  /* 0x0000000a0e027c10 */ /* 0x000fca000ff1e0ff */
[----:B------:R-:W-:-:S05]  /*07d0*/  IMAD.X R3, RZ, RZ, UR11, P0 ;  /* 0x0000000bff037e24 */ /* 0x000fca00080e06ff */
[----:B------:R-:W2:Y:S01]  /*07e0*/  LDG.E.S8 R17, desc[UR8][R2.64] ;  /* 0x0000000802117981 */ /* 0x000ea2000c1e1300 */
        /* <DEDUP_REMOVED lines=10> */
.L_x_12:
[----:B------:R-:W-:Y:S05]  /*0890*/  BSYNC.RECONVERGENT B0 ;  /* 0x0000000000007941 */ /* 0x000fea0003800200 */
.L_x_11:
[----:B------:R-:W-:-:S09]  /*08a0*/  UISETP.NE.AND UP0, UPT, UR13, 0x2, UPT ;  /* 0x000000020d00788c */ /* 0x000fd2000bf05270 */
[----:B------:R-:W-:Y:S05]  /*08b0*/  BRA.U !UP0, `(.L_x_8) ;  /* 0x00000001082c7547 */ /* 0x000fea000b800000 */
[----:B0-----:R-:W-:-:S05]  /*08c0*/  IMAD.IADD R4, R14, 0x1, R19 ;  /* 0x000000010e047824 */ /* 0x001fca00078e0213 */
[----:B------:R-:W-:-:S05]  /*08d0*/  IADD3 R4, P0, PT, R4, UR10, RZ ;  /* 0x0000000a04047c10 */ /* 0x000fca000ff1e0ff */
[----:B------:R-:W-:-:S05]  /*08e0*/  IMAD.X R5, RZ, RZ, UR11, P0 ;  /* 0x0000000bff057e24 */ /* 0x000fca00080e06ff */
[----:B------:R-:W2:Y:S01]  /*08f0*/  LDG.E.U8 R6, desc[UR8][R4.64] ;  /* 0x0000000804067981 */ /* 0x000ea2000c1e1100 */
[----:B------:R-:W-:Y:S02]  /*0900*/  PRMT R14, R13, 0x9910, RZ ;  /* 0x000099100d0e7816 */ /* 0x000fe400000000ff */
[----:B--2---:R-:W-:-:S04]  /*0910*/  PRMT R7, R6, 0x8880, RZ ;  /* 0x0000888006077816 */ /* 0x004fc800000000ff */
[----:B------:R-:W-:Y:S02]  /*0920*/  ISETP.GT.AND P0, PT, R14, R7, PT ;  /* 0x000000070e00720c */ /* 0x000fe40003f04270 */
[----:B------:R-:W-:Y:S02]  /*0930*/  PRMT R7, R7, 0x7710, RZ ;  /* 0x0000771007077816 */ /* 0x000fe400000000ff */
[----:B------:R-:W-:-:S13]  /*0940*/  ISETP.EQ.OR P0, PT, R6, 0x23, !P0 ;  /* 0x000000230600780c */ /* 0x000fda0004702670 */
[----:B------:R1:W-:Y:S04]  /*0950*/  @!P0 STG.E.U8 desc[UR8][R2.64], R7 ;  /* 0x0000000702008986 */ /* 0x0003e8000c101108 */
[----:B------:R1:W-:Y:S02]  /*0960*/  @!P0 STG.E.U8 desc[UR8][R4.64], R13 ;  /* 0x0000000d04008986 */ /* 0x0003e4000c101108 */
.L_x_8:
[----:B------:R-:W-:Y:S01]  /*0970*/  ISETP.GE.AND P0, PT, R15, 0x3, PT ;  /* 0x000000030f00780c */ /* 0x000fe20003f06270 */
[----:B01-3--:R-:W-:Y:S01]  /*0980*/  IMAD.MOV.U32 R2, RZ, RZ, R0 ;  /* 0x000000ffff027224 */ /* 0x00bfe200078e0000 */
[----:B------:R-:W-:Y:S01]  /*0990*/  UIADD3 UR4, UPT, UPT, UR4, 0x1, URZ ;  /* 0x0000000104047890 */ /* 0x000fe2000fffe0ff */
[----:B------:R-:W-:-:S10]  /*09a0*/  IMAD.MOV.U32 R3, RZ, RZ, 0x0 ;  /* 0x00000000ff037424 */ /* 0x000fd400078e00ff */
[----:B------:R-:W-:Y:S05]  /*09b0*/  @!P0 RET.REL.NODEC R2 `(_Z5sortEPci) ;  /* 0xfffffff402908950 */ /* 0x000fea0003c3ffff */
[----:B------:R-:W-:Y:S05]  /*09c0*/  BRA `(.L_x_13) ;  /* 0xfffffff400e07947 */ /* 0x000fea000383ffff */
.L_x_14:
[----:B------:R-:W-:-:S00]  /*09d0*/  BRA `(.L_x_14) ;  /* 0xfffffffc00fc7947 */ /* 0x000fc0000383ffff */
[----:B------:R-:W-:-:S00]  /*09e0*/  NOP ;  /* 0x0000000000007918 */ /* 0x000fc00000000000 */
        /* <DEDUP_REMOVED lines=9> */
.L_x_40:


//--------------------- .text._Z5sortSPci         --------------------------
	.section	.text._Z5sortSPci,"ax",@progbits
	.align	128
        .global         _Z5sortSPci
        .type           _Z5sortSPci,@function
        .size           _Z5sortSPci,(.L_x_41 - _Z5sortSPci)
        .other          _Z5sortSPci,@"STO_CUDA_ENTRY STV_DEFAULT"
_Z5sortSPci:
.text._Z5sortSPci:
[----:B------:R-:W-:Y:S01]  /*0000*/  LDC R1, c[0x0][0x37c] ;  /* 0x0000df00ff017b82 */ /* 0x000fe20000000800 */
[----:B------:R-:W0:Y:S01]  /*0010*/  S2R R0, SR_TID.X ;  /* 0x0000000000007919 */ /* 0x000e220000002100 */
[----:B------:R-:W0:Y:S02]  /*0020*/  LDCU UR4, c[0x0][0x388] ;  /* 0x00007100ff0477ac */ /* 0x000e240008000800 */
[----:B0-----:R-:W-:-:S13]  /*0030*/  ISETP.GE.AND P0, PT, R0, UR4, PT ;  /* 0x0000000400007c0c */ /* 0x001fda000bf06270 */
[----:B------:R-:W-:Y:S05]  /*0040*/  @P0 EXIT ;  /* 0x000000000000094d */ /* 0x000fea0003800000 */
[----:B------:R-:W0:Y:S01]  /*0050*/  LDC.64 R6, c[0x0][0x380] ;  /* 0x0000e000ff067b82 */ /* 0x000e220000000a00 */
[----:B------:R-:W-:Y:S01]  /*0060*/  IMAD R5, R0, UR4, RZ ;  /* 0x0000000400057c24 */ /* 0x000fe2000f8e02ff */
[----:B------:R-:W-:-:S04]  /*0070*/  MOV R4, 0xb0 ;  /* 0x000000b000047802 */ /* 0x000fc80000000f00 */
[----:B0-----:R-:W-:-:S05]  /*0080*/  IADD3 R5, P0, PT, R5, R6, RZ ;  /* 0x0000000605057210 */ /* 0x001fca0007f1e0ff */
[----:B------:R-:W-:-:S08]  /*0090*/  IMAD.X R7, RZ, RZ, R7, P0 ;  /* 0x000000ffff077224 */ /* 0x000fd000000e0607 */
[----:B------:R-:W-:Y:S05]  /*00a0*/  CALL.REL.NOINC `($_Z5sortSPci$_Z13my_sort_southPcii) ;  /* 0x0000000000047944 */ /* 0x000fea0003c00000 */
[----:B------:R-:W-:Y:S05]  /*00b0*/  EXIT ;  /* 0x000000000000794d */ /* 0x000fea0003800000 */
        .type           $_Z5sortSPci$_Z13my_sort_southPcii,@function
        .size           $_Z5sortSPci$_Z13my_sort_southPcii,(.L_x_41 - $_Z5sortSPci$_Z13my_sort_southPcii)
$_Z5sortSPci$_Z13my_sort_southPcii:
[----:B------:R-:W0:Y:S01]  /*00c0*/  LDCU UR5, c[0x0][0x388] ;  /* 0x00007100ff0577ac */ /* 0x000e220008000800 */
[----:B------:R-:W-:Y:S02]  /*00d0*/  IMAD.MOV.U32 R2, RZ, RZ, R4 ;  /* 0x000000ffff027224 */ /* 0x000fe400078e0004 */
[----:B------:R-:W-:Y:S01]  /*00e0*/  IMAD.MOV.U32 R3, RZ, RZ, 0x0 ;  /* 0x00000000ff037424 */ /* 0x000fe200078e00ff */
[----:B------:R-:W1:Y:S01]  /*00f0*/  LDCU.64 UR8, c[0x0][0x358] ;  /* 0x00006b00ff0877ac */ /* 0x000e620008000a00 */
[----:B------:R-:W-:Y:S01]  /*0100*/  UMOV UR4, URZ ;  /* 0x000000ff00047c82 */ /* 0x000fe20008000000 */
[----:B0-----:R-:W-:-:S06]  /*0110*/  UIADD3 UR5, UPT, UPT, UR5, -0x1, URZ ;  /* 0xffffffff05057890 */ /* 0x001fcc000fffe0ff */
[----:B------:R-:W-:-:S13]  /*0120*/  ISETP.GE.AND P0, PT, RZ, UR5, PT ;  /* 0x00000005ff007c0c */ /* 0x000fda000bf06270 */
[----:B-1----:R-:W-:Y:S05]  /*0130*/  @P0 RET.REL.NODEC R2 `(_Z5sortSPci) ;  /* 0xfffffffc02b00950 */ /* 0x002fea0003c3ffff */
.L_x_18:
[----:B------:R-:W-:Y:S01]  /*0140*/  IMAD.U32 R0, RZ, RZ, UR5 ;  /* 0x00000005ff007e24 */ /* 0x000fe2000f8e00ff */
[----:B-1----:R-:W0:Y:S06]  /*0150*/  LDCU UR6, c[0x0][0x388] ;  /* 0x00007100ff0677ac */ /* 0x002e2c0008000800 */
.L_x_17:
[----:B-1----:R-:W-:-:S04]  /*0160*/  IADD3 R2, P0, PT, R0, R5, RZ ;  /* 0x0000000500027210 */ /* 0x002fc80007f1e0ff */
[----:B------:R-:W-:-:S05]  /*0170*/  LEA.HI.X.SX32 R3, R0, R7, 0x1, P0 ;  /* 0x0000000700037211 */ /* 0x000fca00000f0eff */
[----:B------:R-:W2:Y:S01]  /*0180*/  LDG.E.S8 R9, desc[UR8][R2.64+-0x1] ;  /* 0xffffff0802097981 */ /* 0x000ea2000c1e1300 */
[----:B------:R-:W-:Y:S01]  /*0190*/  BSSY.RECONVERGENT B0, `(.L_x_15) ;  /* 0x0000007000007945 */ /* 0x000fe20003800200 */
[----:B--2---:R-:W-:-:S13]  /*01a0*/  ISETP.NE.AND P0, PT, R9, 0x23, PT ;  /* 0x000000230900780c */ /* 0x004fda0003f05270 */
[----:B------:R-:W-:Y:S05]  /*01b0*/  @!P0 BRA `(.L_x_16) ;  /* 0x0000000000108947 */ /* 0x000fea0003800000 */
[----:B------:R-:W2:Y:S02]  /*01c0*/  LDG.E.S8 R6, desc[UR8][R2.64] ;  /* 0x0000000802067981 */ /* 0x000ea4000c1e1300 */
[----:B--2---:R-:W-:-:S13]  /*01d0*/  ISETP.GT.AND P0, PT, R6, R9, PT ;  /* 0x000000090600720c */ /* 0x004fda0003f04270 */
[----:B------:R1:W-:Y:S04]  /*01e0*/  @P0 STG.E.U8 desc[UR8][R2.64], R9 ;  /* 0x0000000902000986 */ /* 0x0003e8000c101108 */
[----:B------:R1:W-:Y:S02]  /*01f0*/  @P0 STG.E.U8 desc[UR8][R2.64+-0x1], R6 ;  /* 0xffffff0602000986 */ /* 0x0003e4000c101108 */
.L_x_16:
[----:B0-----:R-:W-:Y:S05]  /*0200*/  BSYNC.RECONVERGENT B0 ;  /* 0x0000000000007941 */ /* 0x001fea0003800200 */
.L_x_15:
[----:B------:R-:W-:Y:S01]  /*0210*/  UIADD3 UR7, UPT, UPT, UR6, -0x2, URZ ;  /* 0xfffffffe06077890 */ /* 0x000fe2000fffe0ff */
[----:B------:R-:W-:Y:S01]  /*0220*/  VIADD R0, R0, 0xffffffff ;  /* 0xffffffff00007836 */ /* 0x000fe20000000000 */
[----:B------:R-:W-:Y:S02]  /*0230*/  UIADD3 UR6, UPT, UPT, UR6, -0x1, URZ ;  /* 0xffffffff06067890 */ /* 0x000fe4000fffe0ff */
[----:B------:R-:W-:-:S09]  /*0240*/  UISETP.GT.AND UP0, UPT, UR7, UR4, UPT ;  /* 0x000000040700728c */ /* 0x000fd2000bf04270 */
[----:B------:R-:W-:Y:S05]  /*0250*/  BRA.U UP0, `(.L_x_17) ;  /* 0xfffffffd00c07547 */ /* 0x000fea000b83ffff */
[----:B------:R-:W-:-:S04]  /*0260*/  UIADD3 UR4, UPT, UPT, UR4, 0x1, URZ ;  /* 0x0000000104047890 */ /* 0x000fc8000fffe0ff */
[----:B------:R-:W-:-:S09]  /*0270*/  UISETP.NE.AND UP0, UPT, UR4, UR5, UPT ;  /* 0x000000050400728c */ /* 0x000fd2000bf05270 */
[----:B------:R-:W-:Y:S05]  /*0280*/  BRA.U UP0, `(.L_x_18) ;  /* 0xfffffffd00ac7547 */ /* 0x000fea000b83ffff */
[----:B-1----:R-:W-:Y:S02]  /*0290*/  IMAD.MOV.U32 R2, RZ, RZ, R4 ;  /* 0x000000ffff027224 */ /* 0x002fe400078e0004 */
[----:B------:R-:W-:-:S04]  /*02a0*/  IMAD.MOV.U32 R3, RZ, RZ, 0x0 ;  /* 0x00000000ff037424 */ /* 0x000fc800078e00ff */
[----:B------:R-:W-:Y:S05]  /*02b0*/  RET.REL.NODEC R2 `(_Z5sortSPci) ;  /* 0xfffffffc02507950 */ /* 0x000fea0003c3ffff */
.L_x_19:
        /* <DEDUP_REMOVED lines=12> */
.L_x_41:


//--------------------- .text._Z5sortWPci         --------------------------
	.section	.text._Z5sortWPci,"ax",@progbits
	.align	128
        .global         _Z5sortWPci
        .type           _Z5sortWPci,@function
        .size           _Z5sortWPci,(.L_x_42 - _Z5sortWPci)
        .other          _Z5sortWPci,@"STO_CUDA_ENTRY STV_DEFAULT"
_Z5sortWPci:
.text._Z5sortWPci:
[----:B------:R-:W-:Y:S01]  /*0000*/  LDC R1, c[0x0][0x37c] ;  /* 0x0000df00ff017b82 */ /* 0x000fe20000000800 */
[----:B------:R-:W0:Y:S01]  /*0010*/  S2R R7, SR_TID.X ;  /* 0x0000000000077919 */ /* 0x000e220000002100 */
[----:B------:R-:W0:Y:S02]  /*0020*/  LDCU UR4, c[0x0][0x388] ;  /* 0x00007100ff0477ac */ /* 0x000e240008000800 */
[----:B0-----:R-:W-:-:S13]  /*0030*/  ISETP.GE.AND P0, PT, R7, UR4, PT ;  /* 0x0000000407007c0c */ /* 0x001fda000bf06270 */
[----:B------:R-:W-:Y:S05]  /*0040*/  @P0 EXIT ;  /* 0x000000000000094d */ /* 0x000fea0003800000 */
[----:B------:R-:W-:-:S07]  /*0050*/  MOV R0, 0x70 ;  /* 0x0000007000007802 */ /* 0x000fce0000000f00 */
[----:B------:R-:W-:Y:S05]  /*0060*/  CALL.REL.NOINC `($_Z5sortWPci$_Z12my_sort_westPciiii) ;  /* 0x0000000000047944 */ /* 0x000fea0003c00000 */
[----:B------:R-:W-:Y:S05]  /*0070*/  EXIT ;  /* 0x000000000000794d */ /* 0x000fea0003800000 */
        .type           $_Z5sortWPci$_Z12my_sort_westPciiii,@function
        .size           $_Z5sortWPci$_Z12my_sort_westPciiii,(.L_x_42 - $_Z5sortWPci$_Z12my_sort_westPciiii)
$_Z5sortWPci$_Z12my_sort_westPciiii:
[----:B------:R-:W0:Y:S01]  /*0080*/  LDCU UR7, c[0x0][0x388] ;  /* 0x00007100ff0777ac */ /* 0x000e220008000800 */
[----:B------:R-:W-:Y:S02]  /*0090*/  IMAD.MOV.U32 R2, RZ, RZ, R0 ;  /* 0x000000ffff027224 */ /* 0x000fe400078e0000 */
[----:B------:R-:W-:Y:S01]  /*00a0*/  IMAD.MOV.U32 R3, RZ, RZ, 0x0 ;  /* 0x00000000ff037424 */ /* 0x000fe200078e00ff */
[----:B------:R-:W-:Y:S01]  /*00b0*/  UMOV UR4, URZ ;  /* 0x000000ff00047c82 */ /* 0x000fe20008000000 */
[----:B0-----:R-:W-:-:S06]  /*00c0*/  UIADD3 UR10, UPT, UPT, UR7, -0x1, URZ ;  /* 0xffffffff070a7890 */ /* 0x001fcc000fffe0ff */
[----:B------:R-:W-:-:S13]  /*00d0*/  ISETP.GE.AND P0, PT, RZ, UR10, PT ;  /* 0x0000000aff007c0c */ /* 0x000fda000bf06270 */
[----:B------:R-:W-:Y:S05]  /*00e0*/  @P0 RET.REL.NODEC R2 `(_Z5sortWPci) ;  /* 0xfffffffc02c40950 */ /* 0x000fea0003c3ffff */
[----:B------:R-:W-:Y:S01]  /*00f0*/  UIADD3 UR5, UPT, UPT, UR7, -0x2, URZ ;  /* 0xfffffffe07057890 */ /* 0x000fe2000fffe0ff */
[----:B------:R-:W0:Y:S01]  /*0100*/  LDCU.64 UR12, c[0x0][0x358] ;  /* 0x00006b00ff0c77ac */ /* 0x000e220008000a00 */
[----:B------:R-:W-:Y:S02]  /*0110*/  UIMAD UR6, UR10, UR7, URZ ;  /* 0x000000070a0672a4 */ /* 0x000fe4000f8e02ff */
[----:B------:R-:W-:-:S12]  /*0120*/  UIMAD UR5, UR5, UR7, URZ ;  /* 0x00000007050572a4 */ /* 0x000fd8000f8e02ff */
.L_x_23:
[----:B------:R-:W1:Y:S01]  /*0130*/  LDC.64 R8, c[0x0][0x380] ;  /* 0x0000e000ff087b82 */ /* 0x000e620000000a00 */
[----:B------:R-:W2:Y:S01]  /*0140*/  LDCU UR9, c[0x0][0x388] ;  /* 0x00007100ff0977ac */ /* 0x000ea20008000800 */
[----:B------:R-:W3:Y:S01]  /*0150*/  LDCU UR14, c[0x0][0x388] ;  /* 0x00007100ff0e77ac */ /* 0x000ee20008000800 */
[----:B------:R-:W-:Y:S01]  /*0160*/  UMOV UR7, UR6 ;  /* 0x0000000600077c82 */ /* 0x000fe20008000000 */
[----:B0-----:R-:W-:-:S05]  /*0170*/  UMOV UR8, UR5 ;  /* 0x0000000500087c82 */ /* 0x001fca0008000000 */
.L_x_22:
[----:B------:R-:W-:Y:S02]  /*0180*/  USHF.R.S32.HI UR11, URZ, 0x1f, UR8 ;  /* 0x0000001fff0b7899 */ /* 0x000fe40008011408 */
[----:B01----:R-:W-:-:S04]  /*0190*/  IADD3 R4, P0, P1, R8, UR8, R7 ;  /* 0x0000000808047c10 */ /* 0x003fc8000f91e007 */
[----:B------:R-:W-:-:S05]  /*01a0*/  IADD3.X R5, PT, PT, R9, UR11, RZ, P0, P1 ;  /* 0x0000000b09057c10 */ /* 0x000fca00087e24ff */
[----:B0-----:R-:W4:Y:S01]  /*01b0*/  LDG.E.S8 R11, desc[UR12][R4.64] ;  /* 0x0000000c040b7981 */ /* 0x001f22000c1e1300 */
[----:B------:R-:W-:Y:S02]  /*01c0*/  USHF.R.S32.HI UR11, URZ, 0x1f, UR7 ;  /* 0x0000001fff0b7899 */ /* 0x000fe40008011407 */
[----:B------:R-:W-:Y:S01]  /*01d0*/  IADD3 R2, P1, P2, R8, UR7, R7 ;  /* 0x0000000708027c10 */ /* 0x000fe2000fa3e007 */
[----:B---3--:R-:W-:Y:S01]  /*01e0*/  UIADD3 UR8, UPT, UPT, UR8, -UR14, URZ ;  /* 0x8000000e08087290 */ /* 0x008fe2000fffe0ff */
[----:B------:R-:W-:Y:S02]  /*01f0*/  BSSY.RECONVERGENT B0, `(.L_x_20) ;  /* 0x0000008000007945 */ /* 0x000fe40003800200 */
[----:B------:R-:W-:Y:S02]  /*0200*/  IADD3.X R3, PT, PT, R9, UR11, RZ, P1, P2 ;  /* 0x0000000b09037c10 */ /* 0x000fe40008fe44ff */
[----:B----4-:R-:W-:-:S13]  /*0210*/  ISETP.NE.AND P0, PT, R11, 0x23, PT ;  /* 0x000000230b00780c */ /* 0x010fda0003f05270 */
[----:B------:R-:W-:Y:S05]  /*0220*/  @!P0 BRA `(.L_x_21) ;  /* 0x0000000000108947 */ /* 0x000fea0003800000 */
[----:B------:R-:W3:Y:S02]  /*0230*/  LDG.E.S8 R6, desc[UR12][R2.64] ;  /* 0x0000000c02067981 */ /* 0x000ee4000c1e1300 */
[----:B---3--:R-:W-:-:S13]  /*0240*/  ISETP.GT.AND P0, PT, R6, R11, PT ;  /* 0x0000000b0600720c */ /* 0x008fda0003f04270 */
[----:B------:R0:W-:Y:S04]  /*0250*/  @P0 STG.E.U8 desc[UR12][R2.64], R11 ;  /* 0x0000000b02000986 */ /* 0x0001e8000c10110c */
[----:B------:R0:W-:Y:S02]  /*0260*/  @P0 STG.E.U8 desc[UR12][R4.64], R6 ;  /* 0x0000000604000986 */ /* 0x0001e4000c10110c */
.L_x_21:
[----:B--2---:R-:W-:Y:S05]  /*0270*/  BSYNC.RECONVERGENT B0 ;  /* 0x0000000000007941 */ /* 0x004fea0003800200 */
.L_x_20:
[----:B------:R-:W-:Y:S02]  /*0280*/  UIADD3 UR11, UPT, UPT, UR9, -0x2, URZ ;  /* 0xfffffffe090b7890 */ /* 0x000fe4000fffe0ff */
[----:B------:R-:W-:Y:S02]  /*0290*/  UIADD3 UR7, UPT, UPT, UR7, -UR14, URZ ;  /* 0x8000000e07077290 */ /* 0x000fe4000fffe0ff */
[----:B------:R-:W-:Y:S02]  /*02a0*/  UISETP.GT.AND UP0, UPT, UR11, UR4, UPT ;  /* 0x000000040b00728c */ /* 0x000fe4000bf04270 */
[----:B------:R-:W-:-:S07]  /*02b0*/  UIADD3 UR9, UPT, UPT, UR9, -0x1, URZ ;  /* 0xffffffff09097890 */ /* 0x000fce000fffe0ff */
[----:B------:R-:W-:Y:S05]  /*02c0*/  BRA.U UP0, `(.L_x_22) ;  /* 0xfffffffd00ac7547 */ /* 0x000fea000b83ffff */
[----:B------:R-:W-:-:S04]  /*02d0*/  UIADD3 UR4, UPT, UPT, UR4, 0x1, URZ ;  /* 0x0000000104047890 */ /* 0x000fc8000fffe0ff */
[----:B------:R-:W-:-:S09]  /*02e0*/  UISETP.NE.AND UP0, UPT, UR4, UR10, UPT ;  /* 0x0000000a0400728c */ /* 0x000fd2000bf05270 */
[----:B------:R-:W-:Y:S05]  /*02f0*/  BRA.U UP0, `(.L_x_23) ;  /* 0xfffffffd008c7547 */ /* 0x000fea000b83ffff */
[----:B0-----:R-:W-:Y:S02]  /*0300*/  IMAD.MOV.U32 R2, RZ, RZ, R0 ;  /* 0x000000ffff027224 */ /* 0x001fe400078e0000 */
[----:B------:R-:W-:-:S04]  /*0310*/  IMAD.MOV.U32 R3, RZ, RZ, 0x0 ;  /* 0x00000000ff037424 */ /* 0x000fc800078e00ff */
[----:B------:R-:W-:Y:S05]  /*0320*/  RET.REL.NODEC R2 `(_Z5sortWPci) ;  /* 0xfffffffc02347950 */ /* 0x000fea0003c3ffff */
.L_x_24:
        /* <DEDUP_REMOVED lines=13> */
.L_x_42:


//--------------------- .text._Z5sortNPci         --------------------------
	.section	.text._Z5sortNPci,"ax",@progbits
	.align	128
        .global         _Z5sortNPci
        .type           _Z5sortNPci,@function
        .size           _Z5sortNPci,(.L_x_43 - _Z5sortNPci)
        .other          _Z5sortNPci,@"STO_CUDA_ENTRY STV_DEFAULT"
_Z5sortNPci:
.text._Z5sortNPci:
        /* <DEDUP_REMOVED lines=10> */
[----:B------:R-:W-:Y:S05]  /*00a0*/  CALL.REL.NOINC `($_Z5sortNPci$_Z13my_sort_northPci) ;  /* 0x0000000000047944 */ /* 0x000fea0003c00000 */
[----:B------:R-:W-:Y:S05]  /*00b0*/  EXIT ;  /* 0x000000000000794d */ /* 0x000fea0003800000 */
        .type           $_Z5sortNPci$_Z13my_sort_northPci,@function
        .size           $_Z5sortNPci$_Z13my_sort_northPci,(.L_x_43 - $_Z5sortNPci$_Z13my_sort_northPci)
$_Z5sortNPci$_Z13my_sort_northPci:
[----:B------:R-:W0:Y:S01]  /*00c0*/  LDC R2, c[0x0][0x388] ;  /* 0x0000e200ff027b82 */ /* 0x000e220000000800 */
[----:B------:R-:W-:Y:S01]  /*00d0*/  IMAD.MOV.U32 R7, RZ, RZ, 0x0 ;  /* 0x00000000ff077424 */ /* 0x000fe200078e00ff */
[----:B------:R-:W1:Y:S01]  /*00e0*/  LDCU UR6, c[0x0][0x388] ;  /* 0x00007100ff0677ac */ /* 0x000e620008000800 */
[----:B0-----:R-:W-:-:S13]  /*00f0*/  ISETP.GE.AND P0, PT, R2, 0x2, PT ;  /* 0x000000020200780c */ /* 0x001fda0003f06270 */
[----:B-1----:R-:W-:Y:S05]  /*0100*/  @!P0 RET.REL.NODEC R6 `(_Z5sortNPci) ;  /* 0xfffffffc06bc8950 */ /* 0x002fea0003c3ffff */
[----:B------:R-:W-:Y:S01]  /*0110*/  IADD3 R7, P0, PT, R0, 0x2, RZ ;  /* 0x0000000200077810 */ /* 0x000fe20007f1e0ff */
[----:B------:R-:W0:Y:S04]  /*0120*/  LDCU.64 UR8, c[0x0][0x358] ;  /* 0x00006b00ff0877ac */ /* 0x000e280008000a00 */
[----:B------:R-:W-:Y:S01]  /*0130*/  IMAD.X R5, RZ, RZ, R4, P0 ;  /* 0x000000ffff057224 */ /* 0x000fe200000e0604 */
[----:B------:R-:W-:Y:S01]  /*0140*/  UIADD3 UR10, UPT, UPT, UR6, -0x2, URZ ;  /* 0xfffffffe060a7890 */ /* 0x000fe2000fffe0ff */
[----:B------:R-:W-:-:S11]  /*0150*/  UMOV UR4, URZ ;  /* 0x000000ff00047c82 */ /* 0x000fd60008000000 */
.L_x_38:
[----:B------:R-:W-:Y:S01]  /*0160*/  UIADD3 UR5, UPT, UPT, UR10, -UR4, URZ ;  /* 0x800000040a057290 */ /* 0x000fe2000fffe0ff */
[----:B------:R-:W-:Y:S01]  /*0170*/  IMAD.U32 R12, RZ, RZ, UR6 ;  /* 0x00000006ff0c7e24 */ /* 0x000fe2000f8e00ff */
[----:B------:R-:W-:Y:S02]  /*0180*/  UIADD3 UR6, UPT, UPT, UR6, -0x1, URZ ;  /* 0xffffffff06067890 */ /* 0x000fe4000fffe0ff */
[----:B------:R-:W-:Y:S02]  /*0190*/  UISETP.GE.U32.AND UP0, UPT, UR5, 0x3, UPT ;  /* 0x000000030500788c */ /* 0x000fe4000bf06070 */
[----:B------:R-:W-:Y:S01]  /*01a0*/  ULOP3.LUT UR11, UR6, 0x3, URZ, 0xc0, !UPT ;  /* 0x00000003060b7892 */ /* 0x000fe2000f8ec0ff */
[----:B------:R-:W-:-:S06]  /*01b0*/  UMOV UR5, URZ ;  /* 0x000000ff00057c82 */ /* 0x000fcc0008000000 */
[----:B------:R-:W-:Y:S05]  /*01c0*/  BRA.U !UP0, `(.L_x_25) ;  /* 0x0000000108e07547 */ /* 0x000fea000b800000 */
[----:B------:R-:W-:Y:S01]  /*01d0*/  ULOP3.LUT UR5, UR6, 0xfffffffc, URZ, 0xc0, !UPT ;  /* 0xfffffffc06057892 */ /* 0x000fe2000f8ec0ff */
[----:B------:R-:W-:Y:S02]  /*01e0*/  IMAD.MOV.U32 R8, RZ, RZ, R7 ;  /* 0x000000ffff087224 */ /* 0x000fe400078e0007 */
[----:B------:R-:W-:Y:S01]  /*01f0*/  IMAD.MOV.U32 R11, RZ, RZ, R5 ;  /* 0x000000ffff0b7224 */ /* 0x000fe200078e0005 */
[----:B------:R-:W-:-:S12]  /*0200*/  UIADD3 UR7, UPT, UPT, -UR5, URZ, URZ ;  /* 0x000000ff05077290 */ /* 0x000fd8000fffe1ff */
.L_x_32:
[----:B-1----:R-:W-:Y:S02]  /*0210*/  IMAD.MOV.U32 R2, RZ, RZ, R8 ;  /* 0x000000ffff027224 */ /* 0x002fe400078e0008 */
[----:B------:R-:W-:-:S05]  /*0220*/  IMAD.MOV.U32 R3, RZ, RZ, R11 ;  /* 0x000000ffff037224 */ /* 0x000fca00078e000b */
[----:B0-----:R-:W2:Y:S01]  /*0230*/  LDG.E.S8 R11, desc[UR8][R2.64+-0x1] ;  /* 0xffffff08020b7981 */ /* 0x001ea2000c1e1300 */
[----:B------:R-:W-:Y:S01]  /*0240*/  UIADD3 UR7, UPT, UPT, UR7, 0x4, URZ ;  /* 0x0000000407077890 */ /* 0x000fe2000fffe0ff */
[----:B------:R-:W-:Y:S01]  /*0250*/  BSSY.RECONVERGENT B0, `(.L_x_26) ;  /* 0x000000b000007945 */ /* 0x000fe20003800200 */
[----:B------:R-:W-:Y:S02]  /*0260*/  IMAD.MOV.U32 R9, RZ, RZ, 0x23 ;  /* 0x00000023ff097424 */ /* 0x000fe400078e00ff */
[----:B------:R-:W-:Y:S01]  /*0270*/  UISETP.NE.AND UP0, UPT, UR7, URZ, UPT ;  /* 0x000000ff0700728c */ /* 0x000fe2000bf05270 */
        /* <DEDUP_REMOVED lines=8> */
.L_x_27:
[----:B------:R-:W-:Y:S05]  /*0300*/  BSYNC.RECONVERGENT B0 ;  /* 0x0000000000007941 */ /* 0x000fea0003800200 */
.L_x_26:
[----:B------:R-:W2:Y:S01]  /*0310*/  LDG.E.S8 R13, desc[UR8][R2.64] ;  /* 0x00000008020d7981 */ /* 0x000ea2000c1e1300 */
[----:B------:R-:W-:Y:S01]  /*0320*/  BSSY.RECONVERGENT B0, `(.L_x_28) ;  /* 0x000000a000007945 */ /* 0x000fe20003800200 */
[----:B0-----:R-:W-:Y:S01]  /*0330*/  IMAD.MOV.U32 R11, RZ, RZ, 0x23 ;  /* 0x00000023ff0b7424 */ /* 0x001fe200078e00ff */
        /* <DEDUP_REMOVED lines=8> */
.L_x_29:
[----:B------:R-:W-:Y:S05]  /*03c0*/  BSYNC.RECONVERGENT B0 ;  /* 0x0000000000007941 */ /* 0x000fea0003800200 */
.L_x_28:
        /* <DEDUP_REMOVED lines=11> */
.L_x_31:
[----:B------:R-:W-:Y:S05]  /*0480*/  BSYNC.RECONVERGENT B0 ;  /* 0x0000000000007941 */ /* 0x000fea0003800200 */
.L_x_30:
[----:B------:R-:W2:Y:S01]  /*0490*/  LDG.E.U8 R8, desc[UR8][R2.64+0x2] ;  /* 0x0000020802087981 */ /* 0x000ea2000c1e1100 */
[----:B0-----:R-:W-:Y:S02]  /*04a0*/  PRMT R11, R9, 0x9910, RZ ;  /* 0x00009910090b7816 */ /* 0x001fe400000000ff */
[C---:B--2---:R-:W-:Y:S02]  /*04b0*/  PRMT R10, R8.reuse, 0x8880, RZ ;  /* 0x00008880080a7816 */ /* 0x044fe400000000ff */
[C---:B------:R-:W-:Y:S02]  /*04c0*/  PRMT R13, R8.reuse, 0x8880, RZ ;  /* 0x00008880080d7816 */ /* 0x040fe400000000ff */
[----:B------:R-:W-:Y:S02]  /*04d0*/  ISETP.GT.AND P0, PT, R11, R10, PT ;  /* 0x0000000a0b00720c */ /* 0x000fe40003f04270 */
[----:B------:R-:W-:Y:S02]  /*04e0*/  PRMT R13, R13, 0x7710, RZ ;  /* 0x000077100d0d7816 */ /* 0x000fe400000000ff */
[----:B------:R-:W-:-:S13]  /*04f0*/  ISETP.EQ.OR P0, PT, R8, 0x23, !P0 ;  /* 0x000000230800780c */ /* 0x000fda0004702670 */
[----:B------:R1:W-:Y:S04]  /*0500*/  @!P0 STG.E.U8 desc[UR8][R2.64+0x1], R13 ;  /* 0x0000010d02008986 */ /* 0x0003e8000c101108 */
[----:B------:R1:W-:Y:S01]  /*0510*/  @!P0 STG.E.U8 desc[UR8][R2.64+0x2], R9 ;  /* 0x0000020902008986 */ /* 0x0003e2000c101108 */
[----:B------:R-:W-:-:S05]  /*0520*/  IADD3 R8, P0, PT, R2, 0x4, RZ ;  /* 0x0000000402087810 */ /* 0x000fca0007f1e0ff */
[----:B------:R-:W-:Y:S01]  /*0530*/  IMAD.X R11, RZ, RZ, R3, P0 ;  /* 0x000000ffff0b7224 */ /* 0x000fe200000e0603 */
[----:B------:R-:W-:Y:S07]  /*0540*/  BRA.U UP0, `(.L_x_32) ;  /* 0xfffffffd00307547 */ /* 0x000fee000b83ffff */
.L_x_25:
[----:B------:R-:W-:-:S09]  /*0550*/  UISETP.NE.AND UP0, UPT, UR11, URZ, UPT ;  /* 0x000000ff0b00728c */ /* 0x000fd2000bf05270 */
[----:B------:R-:W-:Y:S05]  /*0560*/  BRA.U !UP0, `(.L_x_33) ;  /* 0x0000000108987547 */ /* 0x000fea000b800000 */
[----:B-1----:R-:W-:-:S05]  /*0570*/  IADD3 R2, P0, PT, R0, UR5, RZ ;  /* 0x0000000500027c10 */ /* 0x002fca000ff1e0ff */
[----:B------:R-:W-:-:S05]  /*0580*/  IMAD.X R3, RZ, RZ, R4, P0 ;  /* 0x000000ffff037224 */ /* 0x000fca00000e0604 */
[----:B0-----:R-:W2:Y:S01]  /*0590*/  LDG.E.S8 R11, desc[UR8][R2.64+0x1] ;  /* 0x00000108020b7981 */ /* 0x001ea2000c1e1300 */
[----:B------:R-:W-:Y:S01]  /*05a0*/  BSSY.RECONVERGENT B0, `(.L_x_34) ;  /* 0x000000a000007945 */ /* 0x000fe20003800200 */
[----:B------:R-:W-:Y:S01]  /*05b0*/  IMAD.MOV.U32 R9, RZ, RZ, 0x23 ;  /* 0x00000023ff097424 */ /* 0x000fe200078e00ff */
        /* <DEDUP_REMOVED lines=8> */
.L_x_35:
[----:B------:R-:W-:Y:S05]  /*0640*/  BSYNC.RECONVERGENT B0 ;  /* 0x0000000000007941 */ /* 0x000fea0003800200 */
.L_x_34:
[----:B------:R-:W-:-:S09]  /*0650*/  UISETP.NE.AND UP0, UPT, UR11, 0x1, UPT ;  /* 0x000000010b00788c */ /* 0x000fd2000bf05270 */
[----:B------:R-:W-:Y:S05]  /*0660*/  BRA.U !UP0, `(.L_x_33) ;  /* 0x0000000108587547 */ /* 0x000fea000b800000 */
        /* <DEDUP_REMOVED lines=11> */
.L_x_37:
[----:B------:R-:W-:Y:S05]  /*0720*/  BSYNC.RECONVERGENT B0 ;  /* 0x0000000000007941 */ /* 0x000fea0003800200 */
.L_x_36:
[----:B------:R-:W-:-:S09]  /*0730*/  UISETP.NE.AND UP0, UPT, UR11, 0x2, UPT ;  /* 0x000000020b00788c */ /* 0x000fd2000bf05270 */
[----:B------:R-:W-:Y:S05]  /*0740*/  BRA.U !UP0, `(.L_x_33) ;  /* 0x0000000108207547 */ /* 0x000fea000b800000 */
[----:B------:R-:W0:Y:S01]  /*0750*/  LDG.E.U8 R8, desc[UR8][R2.64+0x3] ;  /* 0x0000030802087981 */ /* 0x000e22000c1e1100 */
[----:B------:R-:W-:Y:S02]  /*0760*/  PRMT R10, R11, 0x9910, RZ ;  /* 0x000099100b0a7816 */ /* 0x000fe400000000ff */
[----:B0-----:R-:W-:-:S04]  /*0770*/  PRMT R9, R8, 0x8880, RZ ;  /* 0x0000888008097816 */ /* 0x001fc800000000ff */
[----:B------:R-:W-:Y:S02]  /*0780*/  ISETP.GT.AND P0, PT, R10, R9, PT ;  /* 0x000000090a00720c */ /* 0x000fe40003f04270 */
[----:B------:R-:W-:Y:S02]  /*0790*/  PRMT R9, R9, 0x7710, RZ ;  /* 0x0000771009097816 */ /* 0x000fe400000000ff */
[----:B------:R-:W-:-:S13]  /*07a0*/  ISETP.EQ.OR P0, PT, R8, 0x23, !P0 ;  /* 0x000000230800780c */ /* 0x000fda0004702670 */
[----:B------:R2:W-:Y:S04]  /*07b0*/  @!P0 STG.E.U8 desc[UR8][R2.64+0x2], R9 ;  /* 0x0000020902008986 */ /* 0x0005e8000c101108 */
[----:B------:R2:W-:Y:S02]  /*07c0*/  @!P0 STG.E.U8 desc[UR8][R2.64+0x3], R11 ;  /* 0x0000030b02008986 */ /* 0x0005e4000c101108 */
.L_x_33:
[----:B------:R-:W-:Y:S01]  /*07d0*/  ISETP.GE.AND P0, PT, R12, 0x3, PT ;  /* 0x000000030c00780c */ /* 0x000fe20003f06270 */
[----:B012---:R-:W-:Y:S01]  /*07e0*/  IMAD.MOV.U32 R2, RZ, RZ, R6 ;  /* 0x000000ffff027224 */ /* 0x007fe200078e0006 */
[----:B------:R-:W-:Y:S01]  /*07f0*/  UIADD3 UR4, UPT, UPT, UR4, 0x1, URZ ;  /* 0x0000000104047890 */ /* 0x000fe2000fffe0ff */
[----:B------:R-:W-:-:S10]  /*0800*/  IMAD.MOV.U32 R3, RZ, RZ, 0x0 ;  /* 0x00000000ff037424 */ /* 0x000fd400078e00ff */
[----:B------:R-:W-:Y:S05]  /*0810*/  @!P0 RET.REL.NODEC R2 `(_Z5sortNPci) ;  /* 0xfffffff402f88950 */ /* 0x000fea0003c3ffff */
[----:B------:R-:W-:Y:S05]  /*0820*/  BRA `(.L_x_38) ;  /* 0xfffffff8004c7947 */ /* 0x000fea000383ffff */
.L_x_39:
        /* <DEDUP_REMOVED lines=13> */
.L_x_43:


//--------------------- .nv.shared.reserved.0     --------------------------
	.section	.nv.shared.reserved.0,"aw",@nobits
	.weak		__nv_reservedSMEM_offset_0_alias
	.size		__nv_reservedSMEM_offset_0_alias, 0, 64
	.other		__nv_reservedSMEM_offset_0_alias,@"STO_CUDA_RESERVED_SHARED STV_DEFAULT"
__nv_reservedSMEM_offset_0_alias:
	.zero		0
	.zero		64


//--------------------- .nv.constant0._Z5sortEPci --------------------------
	.section	.nv.constant0._Z5sortEPci,"a",@progbits
	.sectionflags	@""
	.align	4
.nv.constant0._Z5sortEPci:
	.zero		908


//--------------------- .nv.constant0._Z5sortSPci --------------------------
	.section	.nv.constant0._Z5sortSPci,"a",@progbits
	.sectionflags	@""
	.align	4
.nv.constant0._Z5sortSPci:
	.zero		908


//--------------------- .nv.constant0._Z5sortWPci --------------------------
	.section	.nv.constant0._Z5sortWPci,"a",@progbits
	.sectionflags	@""
	.align	4
.nv.constant0._Z5sortWPci:
	.zero		908


//--------------------- .nv.constant0._Z5sortNPci --------------------------
	.section	.nv.constant0._Z5sortNPci,"a",@progbits
	.sectionflags	@""
	.align	4
.nv.constant0._Z5sortNPci:
	.zero		908


//--------------------- SYMBOLS --------------------------

	.type		.nv.reservedSmem.offset0,@object
	.size		.nv.reservedSmem.offset0,0x4
